//
// Generated by NVIDIA NVVM Compiler
//
// Compiler Build ID: CL-36424714
// Cuda compilation tools, release 13.0, V13.0.88
// Based on NVVM 20.0.0
//

.version 9.0
.target sm_100
.address_size 64

	// .globl	_Z14UpdateParticleiP13ParticleArrayf
.func  (.param .b64 func_retval0) __internal_accurate_pow
(
	.param .b64 __internal_accurate_pow_param_0
)
;

.visible .entry _Z14UpdateParticleiP13ParticleArrayf(
	.param .u32 _Z14UpdateParticleiP13ParticleArrayf_param_0,
	.param .u64 .ptr .align 1 _Z14UpdateParticleiP13ParticleArrayf_param_1,
	.param .f32 _Z14UpdateParticleiP13ParticleArrayf_param_2
)
{
	.reg .pred 	%p<42>;
	.reg .b32 	%r<63>;
	.reg .b32 	%f<117>;
	.reg .b64 	%rd<52>;
	.reg .b64 	%fd<44>;

	ld.param.u32 	%r23, [_Z14UpdateParticleiP13ParticleArrayf_param_0];
	ld.param.u64 	%rd4, [_Z14UpdateParticleiP13ParticleArrayf_param_1];
	ld.param.f32 	%f41, [_Z14UpdateParticleiP13ParticleArrayf_param_2];
	cvta.to.global.u64 	%rd1, %rd4;
	mov.u32 	%r24, %tid.x;
	mov.u32 	%r25, %ctaid.x;
	mov.u32 	%r1, %ntid.x;
	mad.lo.s32 	%r58, %r25, %r1, %r24;
	setp.ge.s32 	%p2, %r58, %r23;
	@%p2 bra 	$L__BB0_40;
	setp.lt.s32 	%p3, %r23, 1;
	mov.f64 	%fd22, 0d3FF8000000000000;
	{
	.reg .b32 %temp; 
	mov.b64 	{%temp, %r3}, %fd22;
	}
	and.b32  	%r4, %r3, 2146435072;
	setp.eq.s32 	%p4, %r4, 1073741824;
	setp.lt.s32 	%p5, %r3, 0;
	selp.b32 	%r5, 0, 2146435072, %p5;
	and.b32  	%r26, %r3, 2147483647;
	setp.ne.s32 	%p6, %r26, 1071644672;
	and.pred  	%p1, %p4, %p6;
	or.b32  	%r6, %r5, -2147483648;
	mov.u32 	%r27, %nctaid.x;
	mul.lo.s32 	%r7, %r1, %r27;
	@%p3 bra 	$L__BB0_38;
	and.b32  	%r8, %r23, 1;
	and.b32  	%r9, %r23, 2147483646;
$L__BB0_3:
	setp.eq.s32 	%p8, %r23, 1;
	mov.f32 	%f104, 0f00000000;
	mov.b32 	%r61, 0;
	mov.f32 	%f103, %f104;
	mov.f32 	%f102, %f104;
	@%p8 bra 	$L__BB0_26;
	neg.s32 	%r59, %r58;
	mov.f32 	%f104, 0f00000000;
	mov.b32 	%r60, 0;
	mov.b64 	%rd51, 0;
$L__BB0_5:
	setp.eq.s32 	%p9, %r59, 0;
	@%p9 bra 	$L__BB0_15;
	ld.global.u64 	%rd13, [%rd1];
	add.s64 	%rd14, %rd13, %rd51;
	ld.f32 	%f51, [%rd14];
	mul.wide.s32 	%rd15, %r58, 4;
	add.s64 	%rd16, %rd13, %rd15;
	ld.f32 	%f52, [%rd16];
	sub.f32 	%f4, %f51, %f52;
	ld.global.u64 	%rd17, [%rd1+8];
	add.s64 	%rd18, %rd17, %rd51;
	ld.f32 	%f53, [%rd18];
	add.s64 	%rd19, %rd17, %rd15;
	ld.f32 	%f54, [%rd19];
	sub.f32 	%f5, %f53, %f54;
	ld.global.u64 	%rd20, [%rd1+16];
	add.s64 	%rd21, %rd20, %rd51;
	ld.f32 	%f55, [%rd21];
	add.s64 	%rd22, %rd20, %rd15;
	ld.f32 	%f56, [%rd22];
	sub.f32 	%f6, %f55, %f56;
	mul.f32 	%f57, %f5, %f5;
	fma.rn.f32 	%f58, %f4, %f4, %f57;
	fma.rn.f32 	%f59, %f6, %f6, %f58;
	add.f32 	%f7, %f59, 0f1E3CE508;
	cvt.f64.f32 	%fd1, %f7;
	{
	.reg .b32 %temp; 
	mov.b64 	{%temp, %r14}, %fd1;
	}
	setp.eq.f32 	%p10, %f7, 0f00000000;
	@%p10 bra 	$L__BB0_8;
	abs.f64 	%fd23, %fd1;
	{ // callseq 0, 0
	.param .b64 param0;
	st.param.f64 	[param0], %fd23;
	.param .b64 retval0;
	call.uni (retval0), 
	__internal_accurate_pow, 
	(
	param0
	);
	ld.param.f64 	%fd24, [retval0];
	} // callseq 0
	setp.lt.s32 	%p11, %r14, 0;
	selp.f64 	%fd39, 0dFFF8000000000000, %fd24, %p11;
	bra.uni 	$L__BB0_9;
$L__BB0_8:
	setp.lt.s32 	%p12, %r3, 0;
	setp.eq.s32 	%p13, %r4, 1073741824;
	selp.b32 	%r30, %r14, 0, %p13;
	or.b32  	%r31, %r30, 2146435072;
	selp.b32 	%r32, %r31, %r30, %p12;
	mov.b32 	%r33, 0;
	mov.b64 	%fd39, {%r33, %r32};
$L__BB0_9:
	add.f64 	%fd26, %fd1, 0d3FF8000000000000;
	{
	.reg .b32 %temp; 
	mov.b64 	{%temp, %r34}, %fd26;
	}
	and.b32  	%r35, %r34, 2146435072;
	setp.ne.s32 	%p14, %r35, 2146435072;
	@%p14 bra 	$L__BB0_14;
	setp.nan.f32 	%p15, %f7, %f7;
	@%p15 bra 	$L__BB0_13;
	setp.neu.f32 	%p16, %f7, 0f7F800000;
	@%p16 bra 	$L__BB0_14;
	setp.lt.s32 	%p17, %r14, 0;
	selp.b32 	%r36, %r6, %r5, %p1;
	selp.b32 	%r37, %r36, %r5, %p17;
	mov.b32 	%r38, 0;
	mov.b64 	%fd39, {%r38, %r37};
	bra.uni 	$L__BB0_14;
$L__BB0_13:
	mov.f64 	%fd27, 0d3FF8000000000000;
	add.rn.f64 	%fd39, %fd1, %fd27;
$L__BB0_14:
	setp.eq.f32 	%p18, %f7, 0f3F800000;
	cvt.rn.f32.f64 	%f60, %fd39;
	selp.f32 	%f61, 0f3F800000, %f60, %p18;
	div.rn.f32 	%f62, %f4, %f61;
	add.f32 	%f102, %f102, %f62;
	div.rn.f32 	%f63, %f5, %f61;
	add.f32 	%f103, %f103, %f63;
	div.rn.f32 	%f64, %f6, %f61;
	add.f32 	%f104, %f104, %f64;
$L__BB0_15:
	add.s32 	%r39, %r60, 1;
	setp.eq.s32 	%p19, %r58, %r39;
	@%p19 bra 	$L__BB0_25;
	ld.global.u64 	%rd23, [%rd1];
	add.s64 	%rd24, %rd23, %rd51;
	ld.f32 	%f65, [%rd24+4];
	mul.wide.s32 	%rd25, %r58, 4;
	add.s64 	%rd26, %rd23, %rd25;
	ld.f32 	%f66, [%rd26];
	sub.f32 	%f14, %f65, %f66;
	ld.global.u64 	%rd27, [%rd1+8];
	add.s64 	%rd28, %rd27, %rd51;
	ld.f32 	%f67, [%rd28+4];
	add.s64 	%rd29, %rd27, %rd25;
	ld.f32 	%f68, [%rd29];
	sub.f32 	%f15, %f67, %f68;
	ld.global.u64 	%rd30, [%rd1+16];
	add.s64 	%rd31, %rd30, %rd51;
	ld.f32 	%f69, [%rd31+4];
	add.s64 	%rd32, %rd30, %rd25;
	ld.f32 	%f70, [%rd32];
	sub.f32 	%f16, %f69, %f70;
	mul.f32 	%f71, %f15, %f15;
	fma.rn.f32 	%f72, %f14, %f14, %f71;
	fma.rn.f32 	%f73, %f16, %f16, %f72;
	add.f32 	%f17, %f73, 0f1E3CE508;
	cvt.f64.f32 	%fd8, %f17;
	{
	.reg .b32 %temp; 
	mov.b64 	{%temp, %r15}, %fd8;
	}
	setp.eq.f32 	%p20, %f17, 0f00000000;
	@%p20 bra 	$L__BB0_18;
	abs.f64 	%fd28, %fd8;
	{ // callseq 1, 0
	.param .b64 param0;
	st.param.f64 	[param0], %fd28;
	.param .b64 retval0;
	call.uni (retval0), 
	__internal_accurate_pow, 
	(
	param0
	);
	ld.param.f64 	%fd29, [retval0];
	} // callseq 1
	setp.lt.s32 	%p21, %r15, 0;
	selp.f64 	%fd41, 0dFFF8000000000000, %fd29, %p21;
	bra.uni 	$L__BB0_19;
$L__BB0_18:
	setp.lt.s32 	%p22, %r3, 0;
	setp.eq.s32 	%p23, %r4, 1073741824;
	selp.b32 	%r40, %r15, 0, %p23;
	or.b32  	%r41, %r40, 2146435072;
	selp.b32 	%r42, %r41, %r40, %p22;
	mov.b32 	%r43, 0;
	mov.b64 	%fd41, {%r43, %r42};
$L__BB0_19:
	add.f64 	%fd31, %fd8, 0d3FF8000000000000;
	{
	.reg .b32 %temp; 
	mov.b64 	{%temp, %r44}, %fd31;
	}
	and.b32  	%r45, %r44, 2146435072;
	setp.ne.s32 	%p24, %r45, 2146435072;
	@%p24 bra 	$L__BB0_24;
	setp.nan.f32 	%p25, %f17, %f17;
	@%p25 bra 	$L__BB0_23;
	setp.neu.f32 	%p26, %f17, 0f7F800000;
	@%p26 bra 	$L__BB0_24;
	setp.lt.s32 	%p27, %r15, 0;
	selp.b32 	%r46, %r6, %r5, %p1;
	selp.b32 	%r47, %r46, %r5, %p27;
	mov.b32 	%r48, 0;
	mov.b64 	%fd41, {%r48, %r47};
	bra.uni 	$L__BB0_24;
$L__BB0_23:
	mov.f64 	%fd32, 0d3FF8000000000000;
	add.rn.f64 	%fd41, %fd8, %fd32;
$L__BB0_24:
	setp.eq.f32 	%p28, %f17, 0f3F800000;
	cvt.rn.f32.f64 	%f74, %fd41;
	selp.f32 	%f75, 0f3F800000, %f74, %p28;
	div.rn.f32 	%f76, %f14, %f75;
	add.f32 	%f102, %f102, %f76;
	div.rn.f32 	%f77, %f15, %f75;
	add.f32 	%f103, %f103, %f77;
	div.rn.f32 	%f78, %f16, %f75;
	add.f32 	%f104, %f104, %f78;
$L__BB0_25:
	add.s32 	%r60, %r60, 2;
	add.s64 	%rd51, %rd51, 8;
	add.s32 	%r59, %r59, 2;
	setp.ne.s32 	%p29, %r60, %r9;
	mov.u32 	%r61, %r9;
	@%p29 bra 	$L__BB0_5;
$L__BB0_26:
	setp.eq.s32 	%p30, %r8, 0;
	@%p30 bra 	$L__BB0_37;
	setp.eq.s32 	%p31, %r58, %r61;
	@%p31 bra 	$L__BB0_37;
	ld.global.u64 	%rd33, [%rd1];
	mul.wide.u32 	%rd34, %r61, 4;
	add.s64 	%rd35, %rd33, %rd34;
	ld.f32 	%f79, [%rd35];
	mul.wide.s32 	%rd36, %r58, 4;
	add.s64 	%rd37, %rd33, %rd36;
	ld.f32 	%f80, [%rd37];
	sub.f32 	%f30, %f79, %f80;
	ld.global.u64 	%rd38, [%rd1+8];
	add.s64 	%rd39, %rd38, %rd34;
	ld.f32 	%f81, [%rd39];
	add.s64 	%rd40, %rd38, %rd36;
	ld.f32 	%f82, [%rd40];
	sub.f32 	%f31, %f81, %f82;
	ld.global.u64 	%rd41, [%rd1+16];
	add.s64 	%rd42, %rd41, %rd34;
	ld.f32 	%f83, [%rd42];
	add.s64 	%rd43, %rd41, %rd36;
	ld.f32 	%f84, [%rd43];
	sub.f32 	%f32, %f83, %f84;
	mul.f32 	%f85, %f31, %f31;
	fma.rn.f32 	%f86, %f30, %f30, %f85;
	fma.rn.f32 	%f87, %f32, %f32, %f86;
	add.f32 	%f33, %f87, 0f1E3CE508;
	cvt.f64.f32 	%fd15, %f33;
	{
	.reg .b32 %temp; 
	mov.b64 	{%temp, %r19}, %fd15;
	}
	setp.eq.f32 	%p32, %f33, 0f00000000;
	@%p32 bra 	$L__BB0_30;
	abs.f64 	%fd33, %fd15;
	{ // callseq 2, 0
	.param .b64 param0;
	st.param.f64 	[param0], %fd33;
	.param .b64 retval0;
	call.uni (retval0), 
	__internal_accurate_pow, 
	(
	param0
	);
	ld.param.f64 	%fd34, [retval0];
	} // callseq 2
	setp.lt.s32 	%p33, %r19, 0;
	selp.f64 	%fd43, 0dFFF8000000000000, %fd34, %p33;
	bra.uni 	$L__BB0_31;
$L__BB0_30:
	setp.lt.s32 	%p34, %r3, 0;
	setp.eq.s32 	%p35, %r4, 1073741824;
	selp.b32 	%r49, %r19, 0, %p35;
	or.b32  	%r50, %r49, 2146435072;
	selp.b32 	%r51, %r50, %r49, %p34;
	mov.b32 	%r52, 0;
	mov.b64 	%fd43, {%r52, %r51};
$L__BB0_31:
	add.f64 	%fd36, %fd15, 0d3FF8000000000000;
	{
	.reg .b32 %temp; 
	mov.b64 	{%temp, %r53}, %fd36;
	}
	and.b32  	%r54, %r53, 2146435072;
	setp.ne.s32 	%p36, %r54, 2146435072;
	@%p36 bra 	$L__BB0_36;
	setp.nan.f32 	%p37, %f33, %f33;
	@%p37 bra 	$L__BB0_35;
	setp.neu.f32 	%p38, %f33, 0f7F800000;
	@%p38 bra 	$L__BB0_36;
	setp.lt.s32 	%p39, %r19, 0;
	selp.b32 	%r55, %r6, %r5, %p1;
	selp.b32 	%r56, %r55, %r5, %p39;
	mov.b32 	%r57, 0;
	mov.b64 	%fd43, {%r57, %r56};
	bra.uni 	$L__BB0_36;
$L__BB0_35:
	mov.f64 	%fd37, 0d3FF8000000000000;
	add.rn.f64 	%fd43, %fd15, %fd37;
$L__BB0_36:
	setp.eq.f32 	%p40, %f33, 0f3F800000;
	cvt.rn.f32.f64 	%f88, %fd43;
	selp.f32 	%f89, 0f3F800000, %f88, %p40;
	div.rn.f32 	%f90, %f30, %f89;
	add.f32 	%f102, %f102, %f90;
	div.rn.f32 	%f91, %f31, %f89;
	add.f32 	%f103, %f103, %f91;
	div.rn.f32 	%f92, %f32, %f89;
	add.f32 	%f104, %f104, %f92;
$L__BB0_37:
	ld.global.u64 	%rd44, [%rd1+24];
	mul.wide.s32 	%rd45, %r58, 4;
	add.s64 	%rd46, %rd44, %rd45;
	ld.f32 	%f93, [%rd46];
	fma.rn.f32 	%f94, %f41, %f102, %f93;
	st.f32 	[%rd46], %f94;
	ld.global.u64 	%rd47, [%rd1+32];
	add.s64 	%rd48, %rd47, %rd45;
	ld.f32 	%f95, [%rd48];
	fma.rn.f32 	%f96, %f41, %f103, %f95;
	st.f32 	[%rd48], %f96;
	ld.global.u64 	%rd49, [%rd1+40];
	add.s64 	%rd50, %rd49, %rd45;
	ld.f32 	%f97, [%rd50];
	fma.rn.f32 	%f98, %f41, %f104, %f97;
	st.f32 	[%rd50], %f98;
	add.s32 	%r58, %r58, %r7;
	setp.lt.s32 	%p41, %r58, %r23;
	@%p41 bra 	$L__BB0_3;
	bra.uni 	$L__BB0_40;
$L__BB0_38:
	mul.f32 	%f40, %f41, 0f00000000;
$L__BB0_39:
	ld.global.u64 	%rd5, [%rd1+24];
	mul.wide.s32 	%rd6, %r58, 4;
	add.s64 	%rd7, %rd5, %rd6;
	ld.f32 	%f42, [%rd7];
	add.f32 	%f43, %f40, %f42;
	st.f32 	[%rd7], %f43;
	ld.global.u64 	%rd8, [%rd1+32];
	add.s64 	%rd9, %rd8, %rd6;
	ld.f32 	%f44, [%rd9];
	add.f32 	%f45, %f40, %f44;
	st.f32 	[%rd9], %f45;
	ld.global.u64 	%rd10, [%rd1+40];
	add.s64 	%rd11, %rd10, %rd6;
	ld.f32 	%f46, [%rd11];
	add.f32 	%f47, %f40, %f46;
	st.f32 	[%rd11], %f47;
	add.s32 	%r58, %r58, %r7;
	setp.lt.s32 	%p7, %r58, %r23;
	@%p7 bra 	$L__BB0_39;
$L__BB0_40:
	ret;

}
.func  (.param .b64 func_retval0) __internal_accurate_pow(
	.param .b64 __internal_accurate_pow_param_0
)
{
	.reg .pred 	%p<8>;
	.reg .b32 	%r<49>;
	.reg .b32 	%f<3>;
	.reg .b64 	%fd<109>;

	ld.param.f64 	%fd10, [__internal_accurate_pow_param_0];
	{
	.reg .b32 %temp; 
	mov.b64 	{%temp, %r46}, %fd10;
	}
	{
	.reg .b32 %temp; 
	mov.b64 	{%r45, %temp}, %fd10;
	}
	shr.u32 	%r47, %r46, 20;
	setp.gt.u32 	%p1, %r46, 1048575;
	@%p1 bra 	$L__BB1_2;
	mul.f64 	%fd11, %fd10, 0d4350000000000000;
	{
	.reg .b32 %temp; 
	mov.b64 	{%temp, %r46}, %fd11;
	}
	{
	.reg .b32 %temp; 
	mov.b64 	{%r45, %temp}, %fd11;
	}
	shr.u32 	%r16, %r46, 20;
	add.s32 	%r47, %r16, -54;
$L__BB1_2:
	add.s32 	%r48, %r47, -1023;
	and.b32  	%r17, %r46, -2146435073;
	or.b32  	%r18, %r17, 1072693248;
	mov.b64 	%fd107, {%r45, %r18};
	setp.lt.u32 	%p2, %r18, 1073127583;
	@%p2 bra 	$L__BB1_4;
	{
	.reg .b32 %temp; 
	mov.b64 	{%r19, %temp}, %fd107;
	}
	{
	.reg .b32 %temp; 
	mov.b64 	{%temp, %r20}, %fd107;
	}
	add.s32 	%r21, %r20, -1048576;
	mov.b64 	%fd107, {%r19, %r21};
	add.s32 	%r48, %r47, -1022;
$L__BB1_4:
	add.f64 	%fd12, %fd107, 0dBFF0000000000000;
	add.f64 	%fd13, %fd107, 0d3FF0000000000000;
	rcp.approx.ftz.f64 	%fd14, %fd13;
	neg.f64 	%fd15, %fd13;
	fma.rn.f64 	%fd16, %fd15, %fd14, 0d3FF0000000000000;
	fma.rn.f64 	%fd17, %fd16, %fd16, %fd16;
	fma.rn.f64 	%fd18, %fd17, %fd14, %fd14;
	mul.f64 	%fd19, %fd12, %fd18;
	fma.rn.f64 	%fd20, %fd12, %fd18, %fd19;
	mul.f64 	%fd21, %fd20, %fd20;
	fma.rn.f64 	%fd22, %fd21, 0d3EB0F5FF7D2CAFE2, 0d3ED0F5D241AD3B5A;
	fma.rn.f64 	%fd23, %fd22, %fd21, 0d3EF3B20A75488A3F;
	fma.rn.f64 	%fd24, %fd23, %fd21, 0d3F1745CDE4FAECD5;
	fma.rn.f64 	%fd25, %fd24, %fd21, 0d3F3C71C7258A578B;
	fma.rn.f64 	%fd26, %fd25, %fd21, 0d3F6249249242B910;
	fma.rn.f64 	%fd27, %fd26, %fd21, 0d3F89999999999DFB;
	sub.f64 	%fd28, %fd12, %fd20;
	add.f64 	%fd29, %fd28, %fd28;
	neg.f64 	%fd30, %fd20;
	fma.rn.f64 	%fd31, %fd30, %fd12, %fd29;
	mul.f64 	%fd32, %fd18, %fd31;
	fma.rn.f64 	%fd33, %fd21, %fd27, 0d3FB5555555555555;
	mov.f64 	%fd34, 0d3FB5555555555555;
	sub.f64 	%fd35, %fd34, %fd33;
	fma.rn.f64 	%fd36, %fd21, %fd27, %fd35;
	add.f64 	%fd37, %fd36, 0dBC46A4CB00B9E7B0;
	add.f64 	%fd38, %fd33, %fd37;
	sub.f64 	%fd39, %fd33, %fd38;
	add.f64 	%fd40, %fd37, %fd39;
	mul.rn.f64 	%fd41, %fd20, %fd20;
	neg.f64 	%fd42, %fd41;
	fma.rn.f64 	%fd43, %fd20, %fd20, %fd42;
	{
	.reg .b32 %temp; 
	mov.b64 	{%r22, %temp}, %fd32;
	}
	{
	.reg .b32 %temp; 
	mov.b64 	{%temp, %r23}, %fd32;
	}
	add.s32 	%r24, %r23, 1048576;
	mov.b64 	%fd44, {%r22, %r24};
	fma.rn.f64 	%fd45, %fd20, %fd44, %fd43;
	mul.rn.f64 	%fd46, %fd41, %fd20;
	neg.f64 	%fd47, %fd46;
	fma.rn.f64 	%fd48, %fd41, %fd20, %fd47;
	fma.rn.f64 	%fd49, %fd41, %fd32, %fd48;
	fma.rn.f64 	%fd50, %fd45, %fd20, %fd49;
	mul.rn.f64 	%fd51, %fd38, %fd46;
	neg.f64 	%fd52, %fd51;
	fma.rn.f64 	%fd53, %fd38, %fd46, %fd52;
	fma.rn.f64 	%fd54, %fd38, %fd50, %fd53;
	fma.rn.f64 	%fd55, %fd40, %fd46, %fd54;
	add.f64 	%fd56, %fd51, %fd55;
	sub.f64 	%fd57, %fd51, %fd56;
	add.f64 	%fd58, %fd55, %fd57;
	add.f64 	%fd59, %fd20, %fd56;
	sub.f64 	%fd60, %fd20, %fd59;
	add.f64 	%fd61, %fd56, %fd60;
	add.f64 	%fd62, %fd58, %fd61;
	add.f64 	%fd63, %fd32, %fd62;
	add.f64 	%fd64, %fd59, %fd63;
	sub.f64 	%fd65, %fd59, %fd64;
	add.f64 	%fd66, %fd63, %fd65;
	xor.b32  	%r25, %r48, -2147483648;
	mov.b32 	%r26, 1127219200;
	mov.b64 	%fd67, {%r25, %r26};
	mov.b32 	%r27, -2147483648;
	mov.b64 	%fd68, {%r27, %r26};
	sub.f64 	%fd69, %fd67, %fd68;
	fma.rn.f64 	%fd70, %fd69, 0d3FE62E42FEFA39EF, %fd64;
	fma.rn.f64 	%fd71, %fd69, 0dBFE62E42FEFA39EF, %fd70;
	sub.f64 	%fd72, %fd71, %fd64;
	sub.f64 	%fd73, %fd66, %fd72;
	fma.rn.f64 	%fd74, %fd69, 0d3C7ABC9E3B39803F, %fd73;
	add.f64 	%fd75, %fd70, %fd74;
	sub.f64 	%fd76, %fd70, %fd75;
	add.f64 	%fd77, %fd74, %fd76;
	mov.f64 	%fd78, 0d3FF8000000000000;
	{
	.reg .b32 %temp; 
	mov.b64 	{%temp, %r28}, %fd78;
	}
	{
	.reg .b32 %temp; 
	mov.b64 	{%r29, %temp}, %fd78;
	}
	shl.b32 	%r30, %r28, 1;
	setp.gt.u32 	%p3, %r30, -33554433;
	and.b32  	%r31, %r28, -15728641;
	selp.b32 	%r32, %r31, %r28, %p3;
	mov.b64 	%fd79, {%r29, %r32};
	mul.rn.f64 	%fd80, %fd75, %fd79;
	neg.f64 	%fd81, %fd80;
	fma.rn.f64 	%fd82, %fd75, %fd79, %fd81;
	fma.rn.f64 	%fd83, %fd77, %fd79, %fd82;
	add.f64 	%fd4, %fd80, %fd83;
	sub.f64 	%fd84, %fd80, %fd4;
	add.f64 	%fd5, %fd83, %fd84;
	fma.rn.f64 	%fd85, %fd4, 0d3FF71547652B82FE, 0d4338000000000000;
	{
	.reg .b32 %temp; 
	mov.b64 	{%r13, %temp}, %fd85;
	}
	mov.f64 	%fd86, 0dC338000000000000;
	add.rn.f64 	%fd87, %fd85, %fd86;
	fma.rn.f64 	%fd88, %fd87, 0dBFE62E42FEFA39EF, %fd4;
	fma.rn.f64 	%fd89, %fd87, 0dBC7ABC9E3B39803F, %fd88;
	fma.rn.f64 	%fd90, %fd89, 0d3E5ADE1569CE2BDF, 0d3E928AF3FCA213EA;
	fma.rn.f64 	%fd91, %fd90, %fd89, 0d3EC71DEE62401315;
	fma.rn.f64 	%fd92, %fd91, %fd89, 0d3EFA01997C89EB71;
	fma.rn.f64 	%fd93, %fd92, %fd89, 0d3F2A01A014761F65;
	fma.rn.f64 	%fd94, %fd93, %fd89, 0d3F56C16C1852B7AF;
	fma.rn.f64 	%fd95, %fd94, %fd89, 0d3F81111111122322;
	fma.rn.f64 	%fd96, %fd95, %fd89, 0d3FA55555555502A1;
	fma.rn.f64 	%fd97, %fd96, %fd89, 0d3FC5555555555511;
	fma.rn.f64 	%fd98, %fd97, %fd89, 0d3FE000000000000B;
	fma.rn.f64 	%fd99, %fd98, %fd89, 0d3FF0000000000000;
	fma.rn.f64 	%fd100, %fd99, %fd89, 0d3FF0000000000000;
	{
	.reg .b32 %temp; 
	mov.b64 	{%r14, %temp}, %fd100;
	}
	{
	.reg .b32 %temp; 
	mov.b64 	{%temp, %r15}, %fd100;
	}
	shl.b32 	%r33, %r13, 20;
	add.s32 	%r34, %r33, %r15;
	mov.b64 	%fd108, {%r14, %r34};
	{
	.reg .b32 %temp; 
	mov.b64 	{%temp, %r35}, %fd4;
	}
	mov.b32 	%f2, %r35;
	abs.f32 	%f1, %f2;
	setp.lt.f32 	%p4, %f1, 0f4086232B;
	@%p4 bra 	$L__BB1_7;
	setp.lt.f64 	%p5, %fd4, 0d0000000000000000;
	add.f64 	%fd101, %fd4, 0d7FF0000000000000;
	selp.f64 	%fd108, 0d0000000000000000, %fd101, %p5;
	setp.geu.f32 	%p6, %f1, 0f40874800;
	@%p6 bra 	$L__BB1_7;
	shr.u32 	%r36, %r13, 31;
	add.s32 	%r37, %r13, %r36;
	shr.s32 	%r38, %r37, 1;
	shl.b32 	%r39, %r38, 20;
	add.s32 	%r40, %r15, %r39;
	mov.b64 	%fd102, {%r14, %r40};
	sub.s32 	%r41, %r13, %r38;
	shl.b32 	%r42, %r41, 20;
	add.s32 	%r43, %r42, 1072693248;
	mov.b32 	%r44, 0;
	mov.b64 	%fd103, {%r44, %r43};
	mul.f64 	%fd108, %fd103, %fd102;
$L__BB1_7:
	abs.f64 	%fd104, %fd108;
	setp.eq.f64 	%p7, %fd104, 0d7FF0000000000000;
	fma.rn.f64 	%fd105, %fd108, %fd5, %fd108;
	selp.f64 	%fd106, %fd108, %fd105, %p7;
	st.param.f64 	[func_retval0], %fd106;
	ret;

}


// ===== COMPILED SASS (sm_100) =====

	.target	sm_100

	.elftype	@"ET_EXEC"


//--------------------- .note.nv.tkinfo           --------------------------
	.section	.note.nv.tkinfo,"",@"SHT_NOTE"
	.sectionflags	@"SHF_NOTE_NV_TKINFO"
	.tkinfo
        /*0018*/ 	.word	0x00000002
        /*0030*/ 	.string	""
        /*0030*/ 	.string	"ptxas"
        /*0030*/ 	.string	"Cuda compilation tools, release 13.0, V13.0.88"
        /*0030*/ 	.string	"Build cuda_13.0.r13.0/compiler.36424714_0"
        /*0030*/ 	.string	"-arch sm_100 -m 64 "



//--------------------- .note.nv.cuinfo           --------------------------
	.section	.note.nv.cuinfo,"",@"SHT_NOTE"
	.sectionflags	@"SHF_NOTE_NV_CUINFO"
        /*0018*/ 	.short	0x0002
        /*001a*/ 	.short	0x0064
        /*001c*/ 	.short	0x0082
	.zero		2


//--------------------- .nv.info                  --------------------------
	.section	.nv.info,"",@"SHT_CUDA_INFO"
	.align	4


	//----- nvinfo : EIATTR_REGCOUNT
	.align		4
        /*0000*/ 	.byte	0x04, 0x2f
        /*0002*/ 	.short	(.L_1 - .L_0)
	.align		4
.L_0:
        /*0004*/ 	.word	index@(_Z14UpdateParticleiP13ParticleArrayf)
        /*0008*/ 	.word	0x00000026


	//----- nvinfo : EIATTR_FRAME_SIZE
	.align		4
.L_1:
        /*000c*/ 	.byte	0x04, 0x11
        /*000e*/ 	.short	(.L_3 - .L_2)
	.align		4
.L_2:
        /*0010*/ 	.word	index@($_Z14UpdateParticleiP13ParticleArrayf$__internal_accurate_pow)
        /*0014*/ 	.word	0x00000000


	//----- nvinfo : EIATTR_FRAME_SIZE
	.align		4
.L_3:
        /*0018*/ 	.byte	0x04, 0x11
        /*001a*/ 	.short	(.L_5 - .L_4)
	.align		4
.L_4:
        /*001c*/ 	.word	index@($__internal_0_$__cuda_sm3x_div_rn_noftz_f32_slowpath)
        /*0020*/ 	.word	0x00000000


	//----- nvinfo : EIATTR_FRAME_SIZE
	.align		4
.L_5:
        /*0024*/ 	.byte	0x04, 0x11
        /*0026*/ 	.short	(.L_7 - .L_6)
	.align		4
.L_6:
        /*0028*/ 	.word	index@(_Z14UpdateParticleiP13ParticleArrayf)
        /*002c*/ 	.word	0x00000000


	//----- nvinfo : EIATTR_MIN_STACK_SIZE
	.align		4
.L_7:
        /*0030*/ 	.byte	0x04, 0x12
        /*0032*/ 	.short	(.L_9 - .L_8)
	.align		4
.L_8:
        /*0034*/ 	.word	index@(_Z14UpdateParticleiP13ParticleArrayf)
        /*0038*/ 	.word	0x00000000
.L_9:


//--------------------- .nv.compat                --------------------------
	.section	.nv.compat,"",@"SHT_CUDA_COMPAT_INFO"
	.align	4
        /*0000*/ 	.byte	0x02, 0x09, 0x00, 0x00, 0x02, 0x02, 0x01, 0x00, 0x02, 0x05, 0x05, 0x00, 0x03, 0x07, 0x01, 0x01
        /*0010*/ 	.byte	0x02, 0x03, 0x00, 0x00, 0x02, 0x06, 0x01, 0x00, 0x04, 0x0b, 0x08, 0x00, 0x01, 0x00, 0x00, 0x00
        /*0020*/ 	.byte	0x00, 0x00, 0x00, 0x00


//--------------------- .nv.info._Z14UpdateParticleiP13ParticleArrayf --------------------------
	.section	.nv.info._Z14UpdateParticleiP13ParticleArrayf,"",@"SHT_CUDA_INFO"
	.sectionflags	@""
	.align	4


	//----- nvinfo : EIATTR_CUDA_API_VERSION
	.align		4
        /*0000*/ 	.byte	0x04, 0x37
        /*0002*/ 	.short	(.L_11 - .L_10)
.L_10:
        /*0004*/ 	.word	0x00000082


	//----- nvinfo : EIATTR_KPARAM_INFO
	.align		4
.L_11:
        /*0008*/ 	.byte	0x04, 0x17
        /*000a*/ 	.short	(.L_13 - .L_12)
.L_12:
        /*000c*/ 	.word	0x00000000
        /*0010*/ 	.short	0x0002
        /*0012*/ 	.short	0x0010
        /*0014*/ 	.byte	0x00, 0xf0, 0x11, 0x00


	//----- nvinfo : EIATTR_KPARAM_INFO
	.align		4
.L_13:
        /*0018*/ 	.byte	0x04, 0x17
        /*001a*/ 	.short	(.L_15 - .L_14)
.L_14:
        /*001c*/ 	.word	0x00000000
        /*0020*/ 	.short	0x0001
        /*0022*/ 	.short	0x0008
        /*0024*/ 	.byte	0x00, 0xf5, 0x21, 0x00


	//----- nvinfo : EIATTR_KPARAM_INFO
	.align		4
.L_15:
        /*0028*/ 	.byte	0x04, 0x17
        /*002a*/ 	.short	(.L_17 - .L_16)
.L_16:
        /*002c*/ 	.word	0x00000000
        /*0030*/ 	.short	0x0000
        /*0032*/ 	.short	0x0000
        /*0034*/ 	.byte	0x00, 0xf0, 0x11, 0x00


	//----- nvinfo : EIATTR_SPARSE_MMA_MASK
	.align		4
.L_17:
        /*0038*/ 	.byte	0x03, 0x50
        /*003a*/ 	.short	0x0000


	//----- nvinfo : EIATTR_MAXREG_COUNT
	.align		4
        /*003c*/ 	.byte	0x03, 0x1b
        /*003e*/ 	.short	0x00ff


	//----- nvinfo : EIATTR_MERCURY_ISA_VERSION
	.align		4
        /*0040*/ 	.byte	0x03, 0x5f
        /*0042*/ 	.short	0x0101


	//----- nvinfo : EIATTR_VRC_CTA_INIT_COUNT
	.align		4
        /*0044*/ 	.byte	0x02, 0x4a
	.zero		1
	.zero		1


	//----- nvinfo : EIATTR_EXIT_INSTR_OFFSETS
	.align		4
        /*0048*/ 	.byte	0x04, 0x1c
        /*004a*/ 	.short	(.L_19 - .L_18)


	//   ....[0]....
.L_18:
        /*004c*/ 	.word	0x00000070


	//   ....[1]....
        /*0050*/ 	.word	0x00001750


	//   ....[2]....
        /*0054*/ 	.word	0x000018a0


	//----- nvinfo : EIATTR_CRS_STACK_SIZE
	.align		4
.L_19:
        /*0058*/ 	.byte	0x04, 0x1e
        /*005a*/ 	.short	(.L_21 - .L_20)
.L_20:
        /*005c*/ 	.word	0x00000000


	//----- nvinfo : EIATTR_CBANK_PARAM_SIZE
	.align		4
.L_21:
        /*0060*/ 	.byte	0x03, 0x19
        /*0062*/ 	.short	0x0014


	//----- nvinfo : EIATTR_PARAM_CBANK
	.align		4
        /*0064*/ 	.byte	0x04, 0x0a
        /*0066*/ 	.short	(.L_23 - .L_22)
	.align		4
.L_22:
        /*0068*/ 	.word	index@(.nv.constant0._Z14UpdateParticleiP13ParticleArrayf)
        /*006c*/ 	.short	0x0380
        /*006e*/ 	.short	0x0014


	//----- nvinfo : EIATTR_SW_WAR
	.align		4
.L_23:
        /*0070*/ 	.byte	0x04, 0x36
        /*0072*/ 	.short	(.L_25 - .L_24)
.L_24:
        /*0074*/ 	.word	0x00000008
.L_25:


//--------------------- .nv.callgraph             --------------------------
	.section	.nv.callgraph,"",@"SHT_CUDA_CALLGRAPH"
	.align	4
	.sectionentsize	8
	.align		4
        /*0000*/ 	.word	0x00000000
	.align		4
        /*0004*/ 	.word	0xffffffff
	.align		4
        /*0008*/ 	.word	0x00000000
	.align		4
        /*000c*/ 	.word	0xfffffffe
	.align		4
        /*0010*/ 	.word	0x00000000
	.align		4
        /*0014*/ 	.word	0xfffffffd
	.align		4
        /*0018*/ 	.word	0x00000000
	.align		4
        /*001c*/ 	.word	0xfffffffc


//--------------------- .text._Z14UpdateParticleiP13ParticleArrayf --------------------------
	.section	.text._Z14UpdateParticleiP13ParticleArrayf,"ax",@progbits
	.align	128
        .global         _Z14UpdateParticleiP13ParticleArrayf
        .type           _Z14UpdateParticleiP13ParticleArrayf,@function
        .size           _Z14UpdateParticleiP13ParticleArrayf,(.L_x_61 - _Z14UpdateParticleiP13ParticleArrayf)
        .other          _Z14UpdateParticleiP13ParticleArrayf,@"STO_CUDA_ENTRY STV_DEFAULT"
_Z14UpdateParticleiP13ParticleArrayf:
.text._Z14UpdateParticleiP13ParticleArrayf:
[----:B------:R-:W-:Y:S01]  /*0000*/  LDC R1, c[0x0][0x37c] ;  /* 0x0000df00ff017b82 */ /* 0x000fe20000000800 */
[----:B------:R-:W0:Y:S07]  /*0010*/  S2R R31, SR_TID.X ;  /* 0x00000000001f7919 */ /* 0x000e2e0000002100 */
[----:B------:R-:W0:Y:S01]  /*0020*/  S2UR UR5, SR_CTAID.X ;  /* 0x00000000000579c3 */ /* 0x000e220000002500 */
[----:B------:R-:W1:Y:S07]  /*0030*/  LDCU UR4, c[0x0][0x380] ;  /* 0x00007000ff0477ac */ /* 0x000e6e0008000800 */
[----:B------:R-:W0:Y:S02]  /*0040*/  LDC R30, c[0x0][0x360] ;  /* 0x0000d800ff1e7b82 */ /* 0x000e240000000800 */
[----:B0-----:R-:W-:-:S05]  /*0050*/  IMAD R31, R30, UR5, R31 ;  /* 0x000000051e1f7c24 */ /* 0x001fca000f8e021f */
[----:B-1----:R-:W-:-:S13]  /*0060*/  ISETP.GE.AND P0, PT, R31, UR4, PT ;  /* 0x000000041f007c0c */ /* 0x002fda000bf06270 */
[----:B------:R-:W-:Y:S05]  /*0070*/  @P0 EXIT ;  /* 0x000000000000094d */ /* 0x000fea0003800000 */
[----:B------:R-:W0:Y:S01]  /*0080*/  LDCU UR5, c[0x0][0x370] ;  /* 0x00006e00ff0577ac */ /* 0x000e220008000800 */
[----:B------:R-:W-:Y:S01]  /*0090*/  UISETP.GE.AND UP0, UPT, UR4, 0x1, UPT ;  /* 0x000000010400788c */ /* 0x000fe2000bf06270 */
[----:B------:R-:W1:Y:S01]  /*00a0*/  LDCU.64 UR6, c[0x0][0x358] ;  /* 0x00006b00ff0677ac */ /* 0x000e620008000a00 */
[----:B0-----:R-:W-:-:S07]  /*00b0*/  IMAD R30, R30, UR5, RZ ;  /* 0x000000051e1e7c24 */ /* 0x001fce000f8e02ff */
[----:B------:R-:W-:Y:S05]  /*00c0*/  BRA.U !UP0, `(.L_x_0) ;  /* 0x0000001508a47547 */ /* 0x000fea000b800000 */
[----:B------:R-:W-:-:S12]  /*00d0*/  ULOP3.LUT UR4, UR4, 0x7ffffffe, URZ, 0xc0, !UPT ;  /* 0x7ffffffe04047892 */ /* 0x000fd8000f8ec0ff */
.L_x_45:
[----:B0-----:R-:W0:Y:S01]  /*00e0*/  LDCU UR5, c[0x0][0x380] ;  /* 0x00007000ff0577ac */ /* 0x001e220008000800 */
[----:B------:R-:W-:Y:S01]  /*00f0*/  CS2R R28, SRZ ;  /* 0x00000000001c7805 */ /* 0x000fe2000001ff00 */
[----:B------:R-:W-:Y:S02]  /*0100*/  IMAD.MOV.U32 R15, RZ, RZ, RZ ;  /* 0x000000ffff0f7224 */ /* 0x000fe400078e00ff */
[----:B------:R-:W-:Y:S01]  /*0110*/  IMAD.MOV.U32 R27, RZ, RZ, RZ ;  /* 0x000000ffff1b7224 */ /* 0x000fe200078e00ff */
[----:B0-----:R-:W-:-:S09]  /*0120*/  UISETP.NE.AND UP0, UPT, UR5, 0x1, UPT ;  /* 0x000000010500788c */ /* 0x001fd2000bf05270 */
[----:B------:R-:W-:Y:S05]  /*0130*/  BRA.U !UP0, `(.L_x_1) ;  /* 0x0000000d08887547 */ /* 0x000fea000b800000 */
[----:B------:R-:W-:Y:S01]  /*0140*/  IADD3 R26, PT, PT, -R31, RZ, RZ ;  /* 0x000000ff1f1a7210 */ /* 0x000fe20007ffe1ff */
[----:B------:R-:W-:Y:S01]  /*0150*/  IMAD.MOV.U32 R29, RZ, RZ, RZ ;  /* 0x000000ffff1d7224 */ /* 0x000fe200078e00ff */
[----:B------:R-:W-:Y:S01]  /*0160*/  CS2R R24, SRZ ;  /* 0x0000000000187805 */ /* 0x000fe2000001ff00 */
[----:B------:R-:W-:-:S07]  /*0170*/  IMAD.MOV.U32 R22, RZ, RZ, RZ ;  /* 0x000000ffff167224 */ /* 0x000fce00078e00ff */
.L_x_30:
[----:B------:R-:W-:Y:S01]  /*0180*/  ISETP.NE.AND P0, PT, R26, RZ, PT ;  /* 0x000000ff1a00720c */ /* 0x000fe20003f05270 */
[----:B------:R-:W-:-:S12]  /*0190*/  BSSY.RECONVERGENT B2, `(.L_x_2) ;  /* 0x0000069000027945 */ /* 0x000fd80003800200 */
[----:B------:R-:W-:Y:S05]  /*01a0*/  @!P0 BRA `(.L_x_3) ;  /* 0x00000004009c8947 */ /* 0x000fea0003800000 */
[----:B------:R-:W1:Y:S02]  /*01b0*/  LDC.64 R10, c[0x0][0x388] ;  /* 0x0000e200ff0a7b82 */ /* 0x000e640000000a00 */
[----:B-1----:R-:W2:Y:S04]  /*01c0*/  LDG.E.64 R14, desc[UR6][R10.64+0x8] ;  /* 0x000008060a0e7981 */ /* 0x002ea8000c1e1b00 */
[----:B------:R-:W3:Y:S04]  /*01d0*/  LDG.E.64 R8, desc[UR6][R10.64] ;  /* 0x000000060a087981 */ /* 0x000ee8000c1e1b00 */
[----:B------:R-:W4:Y:S01]  /*01e0*/  LDG.E.64 R2, desc[UR6][R10.64+0x10] ;  /* 0x000010060a027981 */ /* 0x000f22000c1e1b00 */
[-C--:B--2---:R-:W-:Y:S01]  /*01f0*/  IADD3 R6, P1, PT, R14, R24.reuse, RZ ;  /* 0x000000180e067210 */ /* 0x084fe20007f3e0ff */
[----:B------:R-:W-:Y:S01]  /*0200*/  IMAD.WIDE R16, R31, 0x4, R14 ;  /* 0x000000041f107825 */ /* 0x000fe200078e020e */
[----:B---3--:R-:W-:-:S02]  /*0210*/  IADD3 R4, P0, PT, R8, R24, RZ ;  /* 0x0000001808047210 */ /* 0x008fc40007f1e0ff */
[----:B------:R-:W-:Y:S01]  /*0220*/  IADD3.X R7, PT, PT, R15, R22, RZ, P1, !PT ;  /* 0x000000160f077210 */ /* 0x000fe20000ffe4ff */
[----:B------:R-:W-:Y:S02]  /*0230*/  IMAD.WIDE R12, R31, 0x4, R8 ;  /* 0x000000041f0c7825 */ /* 0x000fe400078e0208 */
[----:B------:R-:W2:Y:S02]  /*0240*/  LD.E R17, desc[UR6][R16.64] ;  /* 0x0000000610117980 */ /* 0x000ea4000c101900 */
[----:B------:R-:W-:Y:S01]  /*0250*/  IMAD.X R5, R9, 0x1, R22, P0 ;  /* 0x0000000109057824 */ /* 0x000fe200000e0616 */
[----:B----4-:R-:W-:Y:S01]  /*0260*/  IADD3 R8, P0, PT, R2, R24, RZ ;  /* 0x0000001802087210 */ /* 0x010fe20007f1e0ff */
[----:B------:R-:W2:Y:S01]  /*0270*/  LD.E R0, desc[UR6][R6.64] ;  /* 0x0000000606007980 */ /* 0x000ea2000c101900 */
[----:B------:R-:W-:-:S03]  /*0280*/  IMAD.WIDE R10, R31, 0x4, R2 ;  /* 0x000000041f0a7825 */ /* 0x000fc600078e0202 */
[----:B------:R-:W3:Y:S01]  /*0290*/  LD.E R13, desc[UR6][R12.64] ;  /* 0x000000060c0d7980 */ /* 0x000ee2000c101900 */
[----:B------:R-:W-:-:S03]  /*02a0*/  IMAD.X R9, R3, 0x1, R22, P0 ;  /* 0x0000000103097824 */ /* 0x000fc600000e0616 */
[----:B------:R-:W3:Y:S04]  /*02b0*/  LD.E R2, desc[UR6][R4.64] ;  /* 0x0000000604027980 */ /* 0x000ee8000c101900 */
[----:B------:R-:W4:Y:S04]  /*02c0*/  LD.E R10, desc[UR6][R10.64] ;  /* 0x000000060a0a7980 */ /* 0x000f28000c101900 */
[----:B------:R-:W4:Y:S01]  /*02d0*/  LD.E R3, desc[UR6][R8.64] ;  /* 0x0000000608037980 */ /* 0x000f22000c101900 */
[----:B------:R-:W-:Y:S01]  /*02e0*/  BSSY.RECONVERGENT B0, `(.L_x_4) ;  /* 0x0000014000007945 */ /* 0x000fe20003800200 */
[----:B--2---:R-:W-:Y:S01]  /*02f0*/  FADD R0, R0, -R17 ;  /* 0x8000001100007221 */ /* 0x004fe20000000000 */
[----:B---3--:R-:W-:-:S03]  /*0300*/  FADD R2, R2, -R13 ;  /* 0x8000000d02027221 */ /* 0x008fc60000000000 */
[----:B------:R-:W-:-:S04]  /*0310*/  FMUL R13, R0, R0 ;  /* 0x00000000000d7220 */ /* 0x000fc80000400000 */
[----:B------:R-:W-:Y:S01]  /*0320*/  FFMA R12, R2, R2, R13 ;  /* 0x00000002020c7223 */ /* 0x000fe2000000000d */
[----:B----4-:R-:W-:-:S04]  /*0330*/  FADD R3, R3, -R10 ;  /* 0x8000000a03037221 */ /* 0x010fc80000000000 */
[----:B------:R-:W-:-:S04]  /*0340*/  FFMA R12, R3, R3, R12 ;  /* 0x00000003030c7223 */ /* 0x000fc8000000000c */
[----:B------:R-:W-:-:S05]  /*0350*/  FADD R33, R12, 9.999999682655225389e-21 ;  /* 0x1e3ce5080c217421 */ /* 0x000fca0000000000 */
[----:B------:R-:W-:Y:S01]  /*0360*/  FSETP.NEU.AND P0, PT, R33, RZ, PT ;  /* 0x000000ff2100720b */ /* 0x000fe20003f0d000 */
[----:B------:R0:W1:-:S12]  /*0370*/  F2F.F64.F32 R34, R33 ;  /* 0x0000002100227310 */ /* 0x0000580000201800 */
[----:B0-----:R-:W-:Y:S05]  /*0380*/  @!P0 BRA `(.L_x_5) ;  /* 0x0000000000208947 */ /* 0x001fea0003800000 */
[----:B-1----:R-:W-:Y:S01]  /*0390*/  DADD R6, -RZ, |R34| ;  /* 0x00000000ff067229 */ /* 0x002fe20000000522 */
[----:B------:R-:W-:-:S09]  /*03a0*/  MOV R32, 0x3d0 ;  /* 0x000003d000207802 */ /* 0x000fd20000000f00 */
[----:B------:R-:W-:-:S07]  /*03b0*/  MOV R23, R7 ;  /* 0x0000000700177202 */ /* 0x000fce0000000f00 */
[----:B------:R-:W-:Y:S05]  /*03c0*/  CALL.REL.NOINC `($_Z14UpdateParticleiP13ParticleArrayf$__internal_accurate_pow) ;  /* 0x0000001800d47944 */ /* 0x000fea0003c00000 */
[----:B------:R-:W-:-:S04]  /*03d0*/  ISETP.GE.AND P0, PT, R35, RZ, PT ;  /* 0x000000ff2300720c */ /* 0x000fc80003f06270 */
[----:B------:R-:W-:Y:S02]  /*03e0*/  FSEL R4, R4, RZ, P0 ;  /* 0x000000ff04047208 */ /* 0x000fe40000000000 */
[----:B------:R-:W-:Y:S01]  /*03f0*/  FSEL R5, R10, -QNAN , P0 ;  /* 0xfff800000a057808 */ /* 0x000fe20000000000 */
[----:B------:R-:W-:Y:S06]  /*0400*/  BRA `(.L_x_6) ;  /* 0x0000000000047947 */ /* 0x000fec0003800000 */
.L_x_5:
[----:B------:R-:W-:-:S07]  /*0410*/  CS2R R4, SRZ ;  /* 0x0000000000047805 */ /* 0x000fce000001ff00 */
.L_x_6:
[----:B------:R-:W-:Y:S05]  /*0420*/  BSYNC.RECONVERGENT B0 ;  /* 0x0000000000007941 */ /* 0x000fea0003800200 */
.L_x_4:
[----:B-1----:R-:W-:Y:S01]  /*0430*/  DADD R6, R34, 1.5 ;  /* 0x3ff8000022067429 */ /* 0x002fe20000000000 */
[----:B------:R-:W-:Y:S09]  /*0440*/  BSSY.RECONVERGENT B0, `(.L_x_7) ;  /* 0x000000c000007945 */ /* 0x000ff20003800200 */
[----:B------:R-:W-:-:S04]  /*0450*/  LOP3.LUT R6, R7, 0x7ff00000, RZ, 0xc0, !PT ;  /* 0x7ff0000007067812 */ /* 0x000fc800078ec0ff */
[----:B------:R-:W-:-:S13]  /*0460*/  ISETP.NE.AND P0, PT, R6, 0x7ff00000, PT ;  /* 0x7ff000000600780c */ /* 0x000fda0003f05270 */
[----:B------:R-:W-:Y:S05]  /*0470*/  @P0 BRA `(.L_x_8) ;  /* 0x0000000000200947 */ /* 0x000fea0003800000 */
[----:B------:R-:W-:-:S13]  /*0480*/  FSETP.NAN.AND P0, PT, R33, R33, PT ;  /* 0x000000212100720b */ /* 0x000fda0003f08000 */
[----:B------:R-:W-:Y:S05]  /*0490*/  @P0 BRA `(.L_x_9) ;  /* 0x0000000000140947 */ /* 0x000fea0003800000 */
[----:B------:R-:W-:-:S13]  /*04a0*/  FSETP.NEU.AND P0, PT, R33, +INF , PT ;  /* 0x7f8000002100780b */ /* 0x000fda0003f0d000 */
[----:B------:R-:W-:Y:S05]  /*04b0*/  @P0 BRA `(.L_x_8) ;  /* 0x0000000000100947 */ /* 0x000fea0003800000 */
[----:B------:R-:W-:Y:S02]  /*04c0*/  IMAD.MOV.U32 R4, RZ, RZ, 0x0 ;  /* 0x00000000ff047424 */ /* 0x000fe400078e00ff */
[----:B------:R-:W-:Y:S01]  /*04d0*/  IMAD.MOV.U32 R5, RZ, RZ, 0x7ff00000 ;  /* 0x7ff00000ff057424 */ /* 0x000fe200078e00ff */
[----:B------:R-:W-:Y:S06]  /*04e0*/  BRA `(.L_x_8) ;  /* 0x0000000000047947 */ /* 0x000fec0003800000 */
.L_x_9:
[----:B------:R-:W-:-:S11]  /*04f0*/  DADD R4, R34, 1.5 ;  /* 0x3ff8000022047429 */ /* 0x000fd60000000000 */
.L_x_8:
[----:B------:R-:W-:Y:S05]  /*0500*/  BSYNC.RECONVERGENT B0 ;  /* 0x0000000000007941 */ /* 0x000fea0003800200 */
.L_x_7:
[----:B------:R-:W0:Y:S01]  /*0510*/  F2F.F32.F64 R4, R4 ;  /* 0x0000000400047310 */ /* 0x000e220000301000 */
[----:B------:R-:W-:Y:S01]  /*0520*/  FSETP.NEU.AND P0, PT, R33, 1, PT ;  /* 0x3f8000002100780b */ /* 0x000fe20003f0d000 */
[----:B------:R-:W-:Y:S03]  /*0530*/  BSSY.RECONVERGENT B3, `(.L_x_10) ;  /* 0x000000d000037945 */ /* 0x000fe60003800200 */
[----:B0-----:R-:W-:-:S04]  /*0540*/  FSEL R7, R4, 1, P0 ;  /* 0x3f80000004077808 */ /* 0x001fc80000000000 */
[----:B------:R-:W0:Y:S08]  /*0550*/  MUFU.RCP R6, R7 ;  /* 0x0000000700067308 */ /* 0x000e300000001000 */
[----:B------:R-:W1:Y:S01]  /*0560*/  FCHK P0, R2, R7 ;  /* 0x0000000702007302 */ /* 0x000e620000000000 */
[----:B0-----:R-:W-:-:S04]  /*0570*/  FFMA R9, -R7, R6, 1 ;  /* 0x3f80000007097423 */ /* 0x001fc80000000106 */
[----:B------:R-:W-:-:S04]  /*0580*/  FFMA R9, R6, R9, R6 ;  /* 0x0000000906097223 */ /* 0x000fc80000000006 */
[----:B------:R-:W-:-:S04]  /*0590*/  FFMA R6, R2, R9, RZ ;  /* 0x0000000902067223 */ /* 0x000fc800000000ff */
[----:B------:R-:W-:-:S04]  /*05a0*/  FFMA R8, -R7, R6, R2 ;  /* 0x0000000607087223 */ /* 0x000fc80000000102 */
[----:B------:R-:W-:Y:S01]  /*05b0*/  FFMA R6, R9, R8, R6 ;  /* 0x0000000809067223 */ /* 0x000fe20000000006 */
[----:B-1----:R-:W-:Y:S06]  /*05c0*/  @!P0 BRA `(.L_x_11) ;  /* 0x00000000000c8947 */ /* 0x002fec0003800000 */
[----:B------:R-:W-:Y:S02]  /*05d0*/  MOV R5, R7 ;  /* 0x0000000700057202 */ /* 0x000fe40000000f00 */
[----:B------:R-:W-:-:S07]  /*05e0*/  MOV R4, 0x600 ;  /* 0x0000060000047802 */ /* 0x000fce0000000f00 */
[----:B------:R-:W-:Y:S05]  /*05f0*/  CALL.REL.NOINC `($__internal_0_$__cuda_sm3x_div_rn_noftz_f32_slowpath) ;  /* 0x0000001000ac7944 */ /* 0x000fea0003c00000 */
.L_x_11:
[----:B------:R-:W-:Y:S05]  /*0600*/  BSYNC.RECONVERGENT B3 ;  /* 0x0000000000037941 */ /* 0x000fea0003800200 */
.L_x_10:
[----:B------:R-:W0:Y:S01]  /*0610*/  MUFU.RCP R2, R7 ;  /* 0x0000000700027308 */ /* 0x000e220000001000 */
[----:B------:R-:W-:Y:S01]  /*0620*/  BSSY.RECONVERGENT B3, `(.L_x_12) ;  /* 0x000000e000037945 */ /* 0x000fe20003800200 */
[----:B------:R-:W-:-:S06]  /*0630*/  FADD R27, R27, R6 ;  /* 0x000000061b1b7221 */ /* 0x000fcc0000000000 */
[----:B------:R-:W1:Y:S01]  /*0640*/  FCHK P0, R0, R7 ;  /* 0x0000000700007302 */ /* 0x000e620000000000 */
[----:B0-----:R-:W-:-:S04]  /*0650*/  FFMA R5, -R7, R2, 1 ;  /* 0x3f80000007057423 */ /* 0x001fc80000000102 */
[----:B------:R-:W-:-:S04]  /*0660*/  FFMA R9, R2, R5, R2 ;  /* 0x0000000502097223 */ /* 0x000fc80000000002 */
[----:B------:R-:W-:-:S04]  /*0670*/  FFMA R2, R0, R9, RZ ;  /* 0x0000000900027223 */ /* 0x000fc800000000ff */
[----:B------:R-:W-:-:S04]  /*0680*/  FFMA R5, -R7, R2, R0 ;  /* 0x0000000207057223 */ /* 0x000fc80000000100 */
[----:B------:R-:W-:Y:S01]  /*0690*/  FFMA R5, R9, R5, R2 ;  /* 0x0000000509057223 */ /* 0x000fe20000000002 */
[----:B-1----:R-:W-:Y:S06]  /*06a0*/  @!P0 BRA `(.L_x_13) ;  /* 0x0000000000148947 */ /* 0x002fec0003800000 */
[----:B------:R-:W-:Y:S01]  /*06b0*/  IMAD.MOV.U32 R2, RZ, RZ, R0 ;  /* 0x000000ffff027224 */ /* 0x000fe200078e0000 */
[----:B------:R-:W-:Y:S01]  /*06c0*/  MOV R4, 0x6f0 ;  /* 0x000006f000047802 */ /* 0x000fe20000000f00 */
[----:B------:R-:W-:-:S07]  /*06d0*/  IMAD.MOV.U32 R5, RZ, RZ, R7 ;  /* 0x000000ffff057224 */ /* 0x000fce00078e0007 */
[----:B------:R-:W-:Y:S05]  /*06e0*/  CALL.REL.NOINC `($__internal_0_$__cuda_sm3x_div_rn_noftz_f32_slowpath) ;  /* 0x0000001000707944 */ /* 0x000fea0003c00000 */
[----:B------:R-:W-:-:S07]  /*06f0*/  MOV R5, R6 ;  /* 0x0000000600057202 */ /* 0x000fce0000000f00 */
.L_x_13:
[----:B------:R-:W-:Y:S05]  /*0700*/  BSYNC.RECONVERGENT B3 ;  /* 0x0000000000037941 */ /* 0x000fea0003800200 */
.L_x_12:
        /* <DEDUP_REMOVED lines=15> */
.L_x_15:
[----:B------:R-:W-:Y:S05]  /*0800*/  BSYNC.RECONVERGENT B3 ;  /* 0x0000000000037941 */ /* 0x000fea0003800200 */
.L_x_14:
[----:B------:R-:W-:-:S07]  /*0810*/  FADD R29, R29, R0 ;  /* 0x000000001d1d7221 */ /* 0x000fce0000000000 */
.L_x_3:
[----:B-1----:R-:W-:Y:S05]  /*0820*/  BSYNC.RECONVERGENT B2 ;  /* 0x0000000000027941 */ /* 0x002fea0003800200 */
.L_x_2:
[----:B------:R-:W-:Y:S01]  /*0830*/  VIADD R0, R25, 0x1 ;  /* 0x0000000119007836 */ /* 0x000fe20000000000 */
[----:B------:R-:W-:Y:S04]  /*0840*/  BSSY.RECONVERGENT B2, `(.L_x_16) ;  /* 0x000006a000027945 */ /* 0x000fe80003800200 */
[----:B------:R-:W-:-:S13]  /*0850*/  ISETP.NE.AND P0, PT, R31, R0, PT ;  /* 0x000000001f00720c */ /* 0x000fda0003f05270 */
[----:B------:R-:W-:Y:S05]  /*0860*/  @!P0 BRA `(.L_x_17) ;  /* 0x00000004009c8947 */ /* 0x000fea0003800000 */
[----:B------:R-:W0:Y:S02]  /*0870*/  LDC.64 R16, c[0x0][0x388] ;  /* 0x0000e200ff107b82 */ /* 0x000e240000000a00 */
[----:B0-----:R-:W2:Y:S04]  /*0880*/  LDG.E.64 R12, desc[UR6][R16.64+0x8] ;  /* 0x00000806100c7981 */ /* 0x001ea8000c1e1b00 */
[----:B------:R-:W3:Y:S04]  /*0890*/  LDG.E.64 R8, desc[UR6][R16.64] ;  /* 0x0000000610087981 */ /* 0x000ee8000c1e1b00 */
[----:B------:R-:W4:Y:S01]  /*08a0*/  LDG.E.64 R2, desc[UR6][R16.64+0x10] ;  /* 0x0000100610027981 */ /* 0x000f22000c1e1b00 */
[-C--:B--2---:R-:W-:Y:S01]  /*08b0*/  IADD3 R6, P1, PT, R12, R24.reuse, RZ ;  /* 0x000000180c067210 */ /* 0x084fe20007f3e0ff */
[----:B------:R-:W-:Y:S01]  /*08c0*/  IMAD.WIDE R14, R31, 0x4, R12 ;  /* 0x000000041f0e7825 */ /* 0x000fe200078e020c */
[----:B---3--:R-:W-:-:S03]  /*08d0*/  IADD3 R4, P0, PT, R8, R24, RZ ;  /* 0x0000001808047210 */ /* 0x008fc60007f1e0ff */
[----:B------:R-:W-:Y:S02]  /*08e0*/  IMAD.X R7, R13, 0x1, R22, P1 ;  /* 0x000000010d077824 */ /* 0x000fe400008e0616 */
[----:B------:R-:W-:Y:S01]  /*08f0*/  IMAD.WIDE R10, R31, 0x4, R8 ;  /* 0x000000041f0a7825 */ /* 0x000fe200078e0208 */
[----:B------:R-:W-:Y:S01]  /*0900*/  IADD3.X R5, PT, PT, R9, R22, RZ, P0, !PT ;  /* 0x0000001609057210 */ /* 0x000fe200007fe4ff */
[----:B------:R-:W2:Y:S01]  /*0910*/  LD.E R15, desc[UR6][R14.64] ;  /* 0x000000060e0f7980 */ /* 0x000ea2000c101900 */
[----:B----4-:R-:W-:Y:S01]  /*0920*/  IADD3 R8, P0, PT, R2, R24, RZ ;  /* 0x0000001802087210 */ /* 0x010fe20007f1e0ff */
[----:B------:R-:W-:Y:S02]  /*0930*/  IMAD.WIDE R12, R31, 0x4, R2 ;  /* 0x000000041f0c7825 */ /* 0x000fe400078e0202 */
[----:B------:R-:W2:Y:S02]  /*0940*/  LD.E R0, desc[UR6][R6.64+0x4] ;  /* 0x0000040606007980 */ /* 0x000ea4000c101900 */
[----:B------:R-:W-:-:S02]  /*0950*/  IMAD.X R9, R3, 0x1, R22, P0 ;  /* 0x0000000103097824 */ /* 0x000fc400000e0616 */
[----:B------:R-:W3:Y:S04]  /*0960*/  LD.E R11, desc[UR6][R10.64] ;  /* 0x000000060a0b7980 */ /* 0x000ee8000c101900 */
        /* <DEDUP_REMOVED lines=16> */
[----:B------:R-:W-:-:S07]  /*0a70*/  IMAD.MOV.U32 R23, RZ, RZ, R7 ;  /* 0x000000ffff177224 */ /* 0x000fce00078e0007 */
[----:B------:R-:W-:Y:S05]  /*0a80*/  CALL.REL.NOINC `($_Z14UpdateParticleiP13ParticleArrayf$__internal_accurate_pow) ;  /* 0x0000001400247944 */ /* 0x000fea0003c00000 */
[----:B------:R-:W-:-:S04]  /*0a90*/  ISETP.GE.AND P0, PT, R35, RZ, PT ;  /* 0x000000ff2300720c */ /* 0x000fc80003f06270 */
[----:B------:R-:W-:Y:S02]  /*0aa0*/  FSEL R4, R4, RZ, P0 ;  /* 0x000000ff04047208 */ /* 0x000fe40000000000 */
[----:B------:R-:W-:Y:S01]  /*0ab0*/  FSEL R5, R10, -QNAN , P0 ;  /* 0xfff800000a057808 */ /* 0x000fe20000000000 */
[----:B------:R-:W-:Y:S06]  /*0ac0*/  BRA `(.L_x_20) ;  /* 0x0000000000047947 */ /* 0x000fec0003800000 */
.L_x_19:
[----:B------:R-:W-:-:S07]  /*0ad0*/  CS2R R4, SRZ ;  /* 0x0000000000047805 */ /* 0x000fce000001ff00 */
.L_x_20:
[----:B------:R-:W-:Y:S05]  /*0ae0*/  BSYNC.RECONVERGENT B0 ;  /* 0x0000000000007941 */ /* 0x000fea0003800200 */
.L_x_18:
        /* <DEDUP_REMOVED lines=9> */
[----:B------:R-:W-:Y:S01]  /*0b80*/  MOV R4, 0x0 ;  /* 0x0000000000047802 */ /* 0x000fe20000000f00 */
[----:B------:R-:W-:Y:S01]  /*0b90*/  IMAD.MOV.U32 R5, RZ, RZ, 0x7ff00000 ;  /* 0x7ff00000ff057424 */ /* 0x000fe200078e00ff */
[----:B------:R-:W-:Y:S06]  /*0ba0*/  BRA `(.L_x_22) ;  /* 0x0000000000047947 */ /* 0x000fec0003800000 */
.L_x_23:
[----:B------:R-:W-:-:S11]  /*0bb0*/  DADD R4, R34, 1.5 ;  /* 0x3ff8000022047429 */ /* 0x000fd60000000000 */
.L_x_22:
[----:B------:R-:W-:Y:S05]  /*0bc0*/  BSYNC.RECONVERGENT B0 ;  /* 0x0000000000007941 */ /* 0x000fea0003800200 */
.L_x_21:
        /* <DEDUP_REMOVED lines=15> */
.L_x_25:
[----:B------:R-:W-:Y:S05]  /*0cc0*/  BSYNC.RECONVERGENT B3 ;  /* 0x0000000000037941 */ /* 0x000fea0003800200 */
.L_x_24:
        /* <DEDUP_REMOVED lines=11> */
[----:B------:R-:W-:Y:S02]  /*0d80*/  MOV R5, R7 ;  /* 0x0000000700057202 */ /* 0x000fe40000000f00 */
[----:B------:R-:W-:-:S07]  /*0d90*/  MOV R4, 0xdb0 ;  /* 0x00000db000047802 */ /* 0x000fce0000000f00 */
[----:B------:R-:W-:Y:S05]  /*0da0*/  CALL.REL.NOINC `($__internal_0_$__cuda_sm3x_div_rn_noftz_f32_slowpath) ;  /* 0x0000000800c07944 */ /* 0x000fea0003c00000 */
[----:B------:R-:W-:-:S07]  /*0db0*/  IMAD.MOV.U32 R5, RZ, RZ, R6 ;  /* 0x000000ffff057224 */ /* 0x000fce00078e0006 */
.L_x_27:
[----:B------:R-:W-:Y:S05]  /*0dc0*/  BSYNC.RECONVERGENT B3 ;  /* 0x0000000000037941 */ /* 0x000fea0003800200 */
.L_x_26:
        /* <DEDUP_REMOVED lines=10> */
[----:B------:R-:W-:Y:S01]  /*0e70*/  MOV R2, R3 ;  /* 0x0000000300027202 */ /* 0x000fe20000000f00 */
[----:B------:R-:W-:Y:S01]  /*0e80*/  IMAD.MOV.U32 R5, RZ, RZ, R7 ;  /* 0x000000ffff057224 */ /* 0x000fe200078e0007 */
[----:B------:R-:W-:-:S07]  /*0e90*/  MOV R4, 0xeb0 ;  /* 0x00000eb000047802 */ /* 0x000fce0000000f00 */
[----:B------:R-:W-:Y:S05]  /*0ea0*/  CALL.REL.NOINC `($__internal_0_$__cuda_sm3x_div_rn_noftz_f32_slowpath) ;  /* 0x0000000800807944 */ /* 0x000fea0003c00000 */
[----:B------:R-:W-:-:S07]  /*0eb0*/  MOV R0, R6 ;  /* 0x0000000600007202 */ /* 0x000fce0000000f00 */
.L_x_29:
[----:B------:R-:W-:Y:S05]  /*0ec0*/  BSYNC.RECONVERGENT B3 ;  /* 0x0000000000037941 */ /* 0x000fea0003800200 */
.L_x_28:
[----:B------:R-:W-:-:S07]  /*0ed0*/  FADD R29, R29, R0 ;  /* 0x000000001d1d7221 */ /* 0x000fce0000000000 */
.L_x_17:
[----:B------:R-:W-:Y:S05]  /*0ee0*/  BSYNC.RECONVERGENT B2 ;  /* 0x0000000000027941 */ /* 0x000fea0003800200 */
.L_x_16:
[----:B------:R-:W-:Y:S01]  /*0ef0*/  VIADD R25, R25, 0x2 ;  /* 0x0000000219197836 */ /* 0x000fe20000000000 */
[----:B------:R-:W-:Y:S02]  /*0f00*/  IADD3 R24, P1, PT, R24, 0x8, RZ ;  /* 0x0000000818187810 */ /* 0x000fe40007f3e0ff */
[----:B------:R-:W-:Y:S02]  /*0f10*/  IADD3 R26, PT, PT, R26, 0x2, RZ ;  /* 0x000000021a1a7810 */ /* 0x000fe40007ffe0ff */
[----:B------:R-:W-:Y:S01]  /*0f20*/  ISETP.NE.AND P0, PT, R25, UR4, PT ;  /* 0x0000000419007c0c */ /* 0x000fe2000bf05270 */
[----:B------:R-:W-:-:S12]  /*0f30*/  IMAD.X R22, RZ, RZ, R22, P1 ;  /* 0x000000ffff167224 */ /* 0x000fd800008e0616 */
[----:B------:R-:W-:Y:S05]  /*0f40*/  @P0 BRA `(.L_x_30) ;  /* 0xfffffff0008c0947 */ /* 0x000fea000383ffff */
[----:B------:R-:W-:-:S07]  /*0f50*/  MOV R15, UR4 ;  /* 0x00000004000f7c02 */ /* 0x000fce0008000f00 */
.L_x_1:
[----:B------:R-:W0:Y:S01]  /*0f60*/  LDC R0, c[0x0][0x380] ;  /* 0x0000e000ff007b82 */ /* 0x000e220000000800 */
[----:B------:R-:W-:Y:S01]  /*0f70*/  BSSY.RECONVERGENT B2, `(.L_x_31) ;  /* 0x0000068000027945 */ /* 0x000fe20003800200 */
[----:B0-----:R-:W-:-:S04]  /*0f80*/  LOP3.LUT P0, RZ, R0, 0x1, RZ, 0xc0, !PT ;  /* 0x0000000100ff7812 */ /* 0x001fc8000780c0ff */
[----:B------:R-:W-:-:S13]  /*0f90*/  ISETP.EQ.OR P0, PT, R31, R15, !P0 ;  /* 0x0000000f1f00720c */ /* 0x000fda0004702670 */
[----:B------:R-:W-:Y:S05]  /*0fa0*/  @P0 BRA `(.L_x_32) ;  /* 0x0000000400900947 */ /* 0x000fea0003800000 */
[----:B------:R-:W1:Y:S02]  /*0fb0*/  LDC.64 R16, c[0x0][0x388] ;  /* 0x0000e200ff107b82 */ /* 0x000e640000000a00 */
[----:B-1----:R-:W2:Y:S04]  /*0fc0*/  LDG.E.64 R6, desc[UR6][R16.64+0x8] ;  /* 0x0000080610067981 */ /* 0x002ea8000c1e1b00 */
[----:B------:R-:W3:Y:S04]  /*0fd0*/  LDG.E.64 R2, desc[UR6][R16.64] ;  /* 0x0000000610027981 */ /* 0x000ee8000c1e1b00 */
[----:B------:R-:W4:Y:S01]  /*0fe0*/  LDG.E.64 R12, desc[UR6][R16.64+0x10] ;  /* 0x00001006100c7981 */ /* 0x000f22000c1e1b00 */
[----:B--2---:R-:W-:-:S04]  /*0ff0*/  IMAD.WIDE R10, R31, 0x4, R6 ;  /* 0x000000041f0a7825 */ /* 0x004fc800078e0206 */
[C---:B------:R-:W-:Y:S02]  /*1000*/  IMAD.WIDE.U32 R8, R15.reuse, 0x4, R6 ;  /* 0x000000040f087825 */ /* 0x040fe400078e0006 */
[----:B------:R-:W2:Y:S02]  /*1010*/  LD.E R11, desc[UR6][R10.64] ;  /* 0x000000060a0b7980 */ /* 0x000ea4000c101900 */
[--C-:B---3--:R-:W-:Y:S02]  /*1020*/  IMAD.WIDE.U32 R4, R15, 0x4, R2.reuse ;  /* 0x000000040f047825 */ /* 0x108fe400078e0002 */
[----:B------:R-:W2:Y:S02]  /*1030*/  LD.E R0, desc[UR6][R8.64] ;  /* 0x0000000608007980 */ /* 0x000ea4000c101900 */
[----:B------:R-:W-:Y:S02]  /*1040*/  IMAD.WIDE R6, R31, 0x4, R2 ;  /* 0x000000041f067825 */ /* 0x000fe400078e0202 */
[----:B------:R0:W3:Y:S02]  /*1050*/  LD.E R4, desc[UR6][R4.64] ;  /* 0x0000000604047980 */ /* 0x0000e4000c101900 */
[----:B----4-:R-:W-:-:S02]  /*1060*/  IMAD.WIDE.U32 R14, R15, 0x4, R12 ;  /* 0x000000040f0e7825 */ /* 0x010fc400078e000c */
[----:B------:R-:W3:Y:S02]  /*1070*/  LD.E R7, desc[UR6][R6.64] ;  /* 0x0000000606077980 */ /* 0x000ee4000c101900 */
[----:B------:R-:W-:Y:S02]  /*1080*/  IMAD.WIDE R12, R31, 0x4, R12 ;  /* 0x000000041f0c7825 */ /* 0x000fe400078e020c */
[----:B------:R-:W4:Y:S04]  /*1090*/  LD.E R3, desc[UR6][R14.64] ;  /* 0x000000060e037980 */ /* 0x000f28000c101900 */
[----:B------:R-:W4:Y:S01]  /*10a0*/  LD.E R12, desc[UR6][R12.64] ;  /* 0x000000060c0c7980 */ /* 0x000f22000c101900 */
[----:B------:R-:W-:Y:S01]  /*10b0*/  BSSY.RECONVERGENT B0, `(.L_x_33) ;  /* 0x0000014000007945 */ /* 0x000fe20003800200 */
[----:B--2---:R-:W-:-:S04]  /*10c0*/  FADD R0, R0, -R11 ;  /* 0x8000000b00007221 */ /* 0x004fc80000000000 */
[----:B0-----:R-:W-:Y:S01]  /*10d0*/  FMUL R5, R0, R0 ;  /* 0x0000000000057220 */ /* 0x001fe20000400000 */
[----:B---3--:R-:W-:-:S04]  /*10e0*/  FADD R2, R4, -R7 ;  /* 0x8000000704027221 */ /* 0x008fc80000000000 */
        /* <DEDUP_REMOVED lines=15> */
.L_x_34:
[----:B------:R-:W-:-:S07]  /*11e0*/  CS2R R4, SRZ ;  /* 0x0000000000047805 */ /* 0x000fce000001ff00 */
.L_x_35:
[----:B------:R-:W-:Y:S05]  /*11f0*/  BSYNC.RECONVERGENT B0 ;  /* 0x0000000000007941 */ /* 0x000fea0003800200 */
.L_x_33:
        /* <DEDUP_REMOVED lines=12> */
.L_x_38:
[----:B------:R-:W-:-:S11]  /*12c0*/  DADD R4, R24, 1.5 ;  /* 0x3ff8000018047429 */ /* 0x000fd60000000000 */
.L_x_37:
[----:B------:R-:W-:Y:S05]  /*12d0*/  BSYNC.RECONVERGENT B0 ;  /* 0x0000000000007941 */ /* 0x000fea0003800200 */
.L_x_36:
        /* <DEDUP_REMOVED lines=15> */
.L_x_40:
[----:B------:R-:W-:Y:S05]  /*13d0*/  BSYNC.RECONVERGENT B3 ;  /* 0x0000000000037941 */ /* 0x000fea0003800200 */
.L_x_39:
        /* <DEDUP_REMOVED lines=15> */
.L_x_42:
[----:B------:R-:W-:Y:S05]  /*14d0*/  BSYNC.RECONVERGENT B3 ;  /* 0x0000000000037941 */ /* 0x000fea0003800200 */
.L_x_41:
        /* <DEDUP_REMOVED lines=15> */
.L_x_44:
[----:B------:R-:W-:Y:S05]  /*15d0*/  BSYNC.RECONVERGENT B3 ;  /* 0x0000000000037941 */ /* 0x000fea0003800200 */
.L_x_43:
[----:B------:R-:W-:-:S07]  /*15e0*/  FADD R29, R0, R29 ;  /* 0x0000001d001d7221 */ /* 0x000fce0000000000 */
.L_x_32:
[----:B-1----:R-:W-:Y:S05]  /*15f0*/  BSYNC.RECONVERGENT B2 ;  /* 0x0000000000027941 */ /* 0x002fea0003800200 */
.L_x_31:
[----:B------:R-:W0:Y:S01]  /*1600*/  LDC.64 R8, c[0x0][0x388] ;  /* 0x0000e200ff087b82 */ /* 0x000e220000000a00 */
[----:B------:R-:W1:Y:S01]  /*1610*/  LDCU UR5, c[0x0][0x390] ;  /* 0x00007200ff0577ac */ /* 0x000e620008000800 */
[----:B------:R-:W2:Y:S01]  /*1620*/  LDCU UR8, c[0x0][0x380] ;  /* 0x00007000ff0877ac */ /* 0x000ea20008000800 */
[----:B0-----:R-:W3:Y:S02]  /*1630*/  LDG.E.64 R2, desc[UR6][R8.64+0x18] ;  /* 0x0000180608027981 */ /* 0x001ee4000c1e1b00 */
[----:B---3--:R-:W-:-:S05]  /*1640*/  IMAD.WIDE R2, R31, 0x4, R2 ;  /* 0x000000041f027825 */ /* 0x008fca00078e0202 */
[----:B------:R-:W1:Y:S02]  /*1650*/  LD.E R0, desc[UR6][R2.64] ;  /* 0x0000000602007980 */ /* 0x000e64000c101900 */
[----:B-1----:R-:W-:-:S05]  /*1660*/  FFMA R27, R27, UR5, R0 ;  /* 0x000000051b1b7c23 */ /* 0x002fca0008000000 */
[----:B------:R0:W-:Y:S04]  /*1670*/  ST.E desc[UR6][R2.64], R27 ;  /* 0x0000001b02007985 */ /* 0x0001e8000c101906 */
[----:B------:R-:W3:Y:S02]  /*1680*/  LDG.E.64 R4, desc[UR6][R8.64+0x20] ;  /* 0x0000200608047981 */ /* 0x000ee4000c1e1b00 */
[----:B---3--:R-:W-:-:S05]  /*1690*/  IMAD.WIDE R4, R31, 0x4, R4 ;  /* 0x000000041f047825 */ /* 0x008fca00078e0204 */
[----:B------:R-:W3:Y:S02]  /*16a0*/  LD.E R7, desc[UR6][R4.64] ;  /* 0x0000000604077980 */ /* 0x000ee4000c101900 */
[----:B---3--:R-:W-:-:S05]  /*16b0*/  FFMA R11, R28, UR5, R7 ;  /* 0x000000051c0b7c23 */ /* 0x008fca0008000007 */
[----:B------:R0:W-:Y:S04]  /*16c0*/  ST.E desc[UR6][R4.64], R11 ;  /* 0x0000000b04007985 */ /* 0x0001e8000c101906 */
[----:B------:R-:W3:Y:S02]  /*16d0*/  LDG.E.64 R6, desc[UR6][R8.64+0x28] ;  /* 0x0000280608067981 */ /* 0x000ee4000c1e1b00 */
[----:B---3--:R-:W-:-:S05]  /*16e0*/  IMAD.WIDE R6, R31, 0x4, R6 ;  /* 0x000000041f067825 */ /* 0x008fca00078e0206 */
[----:B------:R-:W3:Y:S01]  /*16f0*/  LD.E R0, desc[UR6][R6.64] ;  /* 0x0000000606007980 */ /* 0x000ee2000c101900 */
[----:B------:R-:W-:-:S05]  /*1700*/  IMAD.IADD R31, R30, 0x1, R31 ;  /* 0x000000011e1f7824 */ /* 0x000fca00078e021f */
[----:B--2---:R-:W-:Y:S01]  /*1710*/  ISETP.GE.AND P0, PT, R31, UR8, PT ;  /* 0x000000081f007c0c */ /* 0x004fe2000bf06270 */
[----:B---3--:R-:W-:-:S05]  /*1720*/  FFMA R29, R29, UR5, R0 ;  /* 0x000000051d1d7c23 */ /* 0x008fca0008000000 */
[----:B------:R0:W-:Y:S07]  /*1730*/  ST.E desc[UR6][R6.64], R29 ;  /* 0x0000001d06007985 */ /* 0x0001ee000c101906 */
[----:B------:R-:W-:Y:S05]  /*1740*/  @!P0 BRA `(.L_x_45) ;  /* 0xffffffe800648947 */ /* 0x000fea000383ffff */
[----:B------:R-:W-:Y:S05]  /*1750*/  EXIT ;  /* 0x000000000000794d */ /* 0x000fea0003800000 */
.L_x_0:
[----:B------:R-:W0:Y:S01]  /*1760*/  LDC.64 R8, c[0x0][0x388] ;  /* 0x0000e200ff087b82 */ /* 0x000e220000000a00 */
[----:B------:R-:W2:Y:S02]  /*1770*/  LDCU UR5, c[0x0][0x390] ;  /* 0x00007200ff0577ac */ /* 0x000ea40008000800 */
.L_x_46:
[----:B01-3--:R-:W3:Y:S02]  /*1780*/  LDG.E.64 R2, desc[UR6][R8.64+0x18] ;  /* 0x0000180608027981 */ /* 0x00bee4000c1e1b00 */
[----:B---3--:R-:W-:-:S05]  /*1790*/  IMAD.WIDE R2, R31, 0x4, R2 ;  /* 0x000000041f027825 */ /* 0x008fca00078e0202 */
[----:B------:R-:W2:Y:S02]  /*17a0*/  LD.E R0, desc[UR6][R2.64] ;  /* 0x0000000602007980 */ /* 0x000ea4000c101900 */
[----:B--2---:R-:W-:-:S05]  /*17b0*/  FFMA R11, RZ, UR5, R0 ;  /* 0x00000005ff0b7c23 */ /* 0x004fca0008000000 */
[----:B------:R3:W-:Y:S04]  /*17c0*/  ST.E desc[UR6][R2.64], R11 ;  /* 0x0000000b02007985 */ /* 0x0007e8000c101906 */
[----:B------:R-:W2:Y:S02]  /*17d0*/  LDG.E.64 R4, desc[UR6][R8.64+0x20] ;  /* 0x0000200608047981 */ /* 0x000ea4000c1e1b00 */
[----:B--2---:R-:W-:-:S05]  /*17e0*/  IMAD.WIDE R4, R31, 0x4, R4 ;  /* 0x000000041f047825 */ /* 0x004fca00078e0204 */
[----:B------:R-:W2:Y:S02]  /*17f0*/  LD.E R0, desc[UR6][R4.64] ;  /* 0x0000000604007980 */ /* 0x000ea4000c101900 */
[----:B--2---:R-:W-:-:S05]  /*1800*/  FFMA R13, RZ, UR5, R0 ;  /* 0x00000005ff0d7c23 */ /* 0x004fca0008000000 */
[----:B------:R3:W-:Y:S04]  /*1810*/  ST.E desc[UR6][R4.64], R13 ;  /* 0x0000000d04007985 */ /* 0x0007e8000c101906 */
[----:B------:R-:W2:Y:S02]  /*1820*/  LDG.E.64 R6, desc[UR6][R8.64+0x28] ;  /* 0x0000280608067981 */ /* 0x000ea4000c1e1b00 */
[----:B--2---:R-:W-:-:S05]  /*1830*/  IMAD.WIDE R6, R31, 0x4, R6 ;  /* 0x000000041f067825 */ /* 0x004fca00078e0206 */
[----:B------:R-:W2:Y:S01]  /*1840*/  LD.E R0, desc[UR6][R6.64] ;  /* 0x0000000606007980 */ /* 0x000ea2000c101900 */
[----:B------:R-:W-:-:S04]  /*1850*/  IADD3 R31, PT, PT, R30, R31, RZ ;  /* 0x0000001f1e1f7210 */ /* 0x000fc80007ffe0ff */
[----:B------:R-:W-:Y:S01]  /*1860*/  ISETP.GE.AND P0, PT, R31, UR4, PT ;  /* 0x000000041f007c0c */ /* 0x000fe2000bf06270 */
[----:B--2---:R-:W-:-:S05]  /*1870*/  FFMA R15, RZ, UR5, R0 ;  /* 0x00000005ff0f7c23 */ /* 0x004fca0008000000 */
[----:B------:R3:W-:Y:S07]  /*1880*/  ST.E desc[UR6][R6.64], R15 ;  /* 0x0000000f06007985 */ /* 0x0007ee000c101906 */
[----:B------:R-:W-:Y:S05]  /*1890*/  @!P0 BRA `(.L_x_46) ;  /* 0xfffffffc00b88947 */ /* 0x000fea000383ffff */
[----:B------:R-:W-:Y:S05]  /*18a0*/  EXIT ;  /* 0x000000000000794d */ /* 0x000fea0003800000 */
        .weak           $__internal_0_$__cuda_sm3x_div_rn_noftz_f32_slowpath
        .type           $__internal_0_$__cuda_sm3x_div_rn_noftz_f32_slowpath,@function
        .size           $__internal_0_$__cuda_sm3x_div_rn_noftz_f32_slowpath,($_Z14UpdateParticleiP13ParticleArrayf$__internal_accurate_pow - $__internal_0_$__cuda_sm3x_div_rn_noftz_f32_slowpath)
$__internal_0_$__cuda_sm3x_div_rn_noftz_f32_slowpath:
[----:B------:R-:W-:Y:S01]  /*18b0*/  SHF.R.U32.HI R6, RZ, 0x17, R5 ;  /* 0x00000017ff067819 */ /* 0x000fe20000011605 */
[----:B------:R-:W-:Y:S01]  /*18c0*/  BSSY.RECONVERGENT B0, `(.L_x_47) ;  /* 0x0000062000007945 */ /* 0x000fe20003800200 */
[----:B------:R-:W-:Y:S02]  /*18d0*/  SHF.R.U32.HI R8, RZ, 0x17, R2 ;  /* 0x00000017ff087819 */ /* 0x000fe40000011602 */
[----:B------:R-:W-:Y:S02]  /*18e0*/  LOP3.LUT R6, R6, 0xff, RZ, 0xc0, !PT ;  /* 0x000000ff06067812 */ /* 0x000fe400078ec0ff */
[----:B------:R-:W-:-:S03]  /*18f0*/  LOP3.LUT R11, R8, 0xff, RZ, 0xc0, !PT ;  /* 0x000000ff080b7812 */ /* 0x000fc600078ec0ff */
[----:B------:R-:W-:Y:S01]  /*1900*/  VIADD R10, R6, 0xffffffff ;  /* 0xffffffff060a7836 */ /* 0x000fe20000000000 */
[----:B------:R-:W-:-:S04]  /*1910*/  IADD3 R9, PT, PT, R11, -0x1, RZ ;  /* 0xffffffff0b097810 */ /* 0x000fc80007ffe0ff */
[----:B------:R-:W-:-:S04]  /*1920*/  ISETP.GT.U32.AND P0, PT, R10, 0xfd, PT ;  /* 0x000000fd0a00780c */ /* 0x000fc80003f04070 */
[----:B------:R-:W-:-:S13]  /*1930*/  ISETP.GT.U32.OR P0, PT, R9, 0xfd, P0 ;  /* 0x000000fd0900780c */ /* 0x000fda0000704470 */
[----:B------:R-:W-:Y:S01]  /*1940*/  @!P0 IMAD.MOV.U32 R8, RZ, RZ, RZ ;  /* 0x000000ffff088224 */ /* 0x000fe200078e00ff */
[----:B------:R-:W-:Y:S06]  /*1950*/  @!P0 BRA `(.L_x_48) ;  /* 0x00000000005c8947 */ /* 0x000fec0003800000 */
[----:B------:R-:W-:Y:S02]  /*1960*/  FSETP.GTU.FTZ.AND P0, PT, |R2|, +INF , PT ;  /* 0x7f8000000200780b */ /* 0x000fe40003f1c200 */
[----:B------:R-:W-:-:S04]  /*1970*/  FSETP.GTU.FTZ.AND P1, PT, |R5|, +INF , PT ;  /* 0x7f8000000500780b */ /* 0x000fc80003f3c200 */
[----:B------:R-:W-:-:S13]  /*1980*/  PLOP3.LUT P0, PT, P0, P1, PT, 0xf8, 0x8f ;  /* 0x00000000008f781c */ /* 0x000fda0000703f70 */
[----:B------:R-:W-:Y:S05]  /*1990*/  @P0 BRA `(.L_x_49) ;  /* 0x00000004004c0947 */ /* 0x000fea0003800000 */
[----:B------:R-:W-:-:S13]  /*19a0*/  LOP3.LUT P0, RZ, R5, 0x7fffffff, R2, 0xc8, !PT ;  /* 0x7fffffff05ff7812 */ /* 0x000fda000780c802 */
[----:B------:R-:W-:Y:S05]  /*19b0*/  @!P0 BRA `(.L_x_50) ;  /* 0x00000004003c8947 */ /* 0x000fea0003800000 */
[C---:B------:R-:W-:Y:S02]  /*19c0*/  FSETP.NEU.FTZ.AND P2, PT, |R2|.reuse, +INF , PT ;  /* 0x7f8000000200780b */ /* 0x040fe40003f5d200 */
[----:B------:R-:W-:Y:S02]  /*19d0*/  FSETP.NEU.FTZ.AND P1, PT, |R5|, +INF , PT ;  /* 0x7f8000000500780b */ /* 0x000fe40003f3d200 */
[----:B------:R-:W-:-:S11]  /*19e0*/  FSETP.NEU.FTZ.AND P0, PT, |R2|, +INF , PT ;  /* 0x7f8000000200780b */ /* 0x000fd60003f1d200 */
[----:B------:R-:W-:Y:S05]  /*19f0*/  @!P1 BRA !P2, `(.L_x_50) ;  /* 0x00000004002c9947 */ /* 0x000fea0005000000 */
[----:B------:R-:W-:-:S04]  /*1a00*/  LOP3.LUT P2, RZ, R2, 0x7fffffff, RZ, 0xc0, !PT ;  /* 0x7fffffff02ff7812 */ /* 0x000fc8000784c0ff */
[----:B------:R-:W-:-:S13]  /*1a10*/  PLOP3.LUT P1, PT, P1, P2, PT, 0x2f, 0xf2 ;  /* 0x0000000000f2781c */ /* 0x000fda0000f24577 */
[----:B------:R-:W-:Y:S05]  /*1a20*/  @P1 BRA `(.L_x_51) ;  /* 0x0000000400181947 */ /* 0x000fea0003800000 */
[----:B------:R-:W-:-:S04]  /*1a30*/  LOP3.LUT P1, RZ, R5, 0x7fffffff, RZ, 0xc0, !PT ;  /* 0x7fffffff05ff7812 */ /* 0x000fc8000782c0ff */
[----:B------:R-:W-:-:S13]  /*1a40*/  PLOP3.LUT P0, PT, P0, P1, PT, 0x2f, 0xf2 ;  /* 0x0000000000f2781c */ /* 0x000fda0000702577 */
[----:B------:R-:W-:Y:S05]  /*1a50*/  @P0 BRA `(.L_x_52) ;  /* 0x0000000400000947 */ /* 0x000fea0003800000 */
[----:B------:R-:W-:Y:S02]  /*1a60*/  ISETP.GE.AND P0, PT, R9, RZ, PT ;  /* 0x000000ff0900720c */ /* 0x000fe40003f06270 */
[----:B------:R-:W-:-:S11]  /*1a70*/  ISETP.GE.AND P1, PT, R10, RZ, PT ;  /* 0x000000ff0a00720c */ /* 0x000fd60003f26270 */
[----:B------:R-:W-:Y:S01]  /*1a80*/  @P0 MOV R8, RZ ;  /* 0x000000ff00080202 */ /* 0x000fe20000000f00 */
[----:B------:R-:W-:Y:S02]  /*1a90*/  @!P0 IMAD.MOV.U32 R8, RZ, RZ, -0x40 ;  /* 0xffffffc0ff088424 */ /* 0x000fe400078e00ff */
[----:B------:R-:W-:Y:S01]  /*1aa0*/  @!P0 FFMA R2, R2, 1.84467440737095516160e+19, RZ ;  /* 0x5f80000002028823 */ /* 0x000fe200000000ff */
[----:B------:R-:W-:Y:S02]  /*1ab0*/  @!P1 FFMA R5, R5, 1.84467440737095516160e+19, RZ ;  /* 0x5f80000005059823 */ /* 0x000fe400000000ff */
[----:B------:R-:W-:-:S07]  /*1ac0*/  @!P1 IADD3 R8, PT, PT, R8, 0x40, RZ ;  /* 0x0000004008089810 */ /* 0x000fce0007ffe0ff */
.L_x_48:
[----:B------:R-:W-:Y:S01]  /*1ad0*/  LEA R10, R6, 0xc0800000, 0x17 ;  /* 0xc0800000060a7811 */ /* 0x000fe200078eb8ff */
[----:B------:R-:W-:Y:S01]  /*1ae0*/  BSSY.RECONVERGENT B1, `(.L_x_53) ;  /* 0x0000036000017945 */ /* 0x000fe20003800200 */
[----:B------:R-:W-:-:S03]  /*1af0*/  IADD3 R11, PT, PT, R11, -0x7f, RZ ;  /* 0xffffff810b0b7810 */ /* 0x000fc60007ffe0ff */
[----:B------:R-:W-:Y:S02]  /*1b00*/  IMAD.IADD R12, R5, 0x1, -R10 ;  /* 0x00000001050c7824 */ /* 0x000fe400078e0a0a */
[C---:B------:R-:W-:Y:S01]  /*1b10*/  IMAD R2, R11.reuse, -0x800000, R2 ;  /* 0xff8000000b027824 */ /* 0x040fe200078e0202 */
[----:B------:R-:W-:Y:S01]  /*1b20*/  IADD3 R11, PT, PT, R11, 0x7f, -R6 ;  /* 0x0000007f0b0b7810 */ /* 0x000fe20007ffe806 */
[----:B------:R-:W0:Y:S01]  /*1b30*/  MUFU.RCP R5, R12 ;  /* 0x0000000c00057308 */ /* 0x000e220000001000 */
[----:B------:R-:W-:-:S03]  /*1b40*/  FADD.FTZ R9, -R12, -RZ ;  /* 0x800000ff0c097221 */ /* 0x000fc60000010100 */
[----:B------:R-:W-:Y:S02]  /*1b50*/  IMAD.IADD R11, R11, 0x1, R8 ;  /* 0x000000010b0b7824 */ /* 0x000fe400078e0208 */
[----:B0-----:R-:W-:-:S04]  /*1b60*/  FFMA R10, R5, R9, 1 ;  /* 0x3f800000050a7423 */ /* 0x001fc80000000009 */
[----:B------:R-:W-:-:S04]  /*1b70*/  FFMA R5, R5, R10, R5 ;  /* 0x0000000a05057223 */ /* 0x000fc80000000005 */
[----:B------:R-:W-:-:S04]  /*1b80*/  FFMA R10, R2, R5, RZ ;  /* 0x00000005020a7223 */ /* 0x000fc800000000ff */
[----:B------:R-:W-:-:S04]  /*1b90*/  FFMA R13, R9, R10, R2 ;  /* 0x0000000a090d7223 */ /* 0x000fc80000000002 */
[----:B------:R-:W-:-:S04]  /*1ba0*/  FFMA R10, R5, R13, R10 ;  /* 0x0000000d050a7223 */ /* 0x000fc8000000000a */
[----:B------:R-:W-:-:S04]  /*1bb0*/  FFMA R9, R9, R10, R2 ;  /* 0x0000000a09097223 */ /* 0x000fc80000000002 */
[----:B------:R-:W-:-:S05]  /*1bc0*/  FFMA R2, R5, R9, R10 ;  /* 0x0000000905027223 */ /* 0x000fca000000000a */
[----:B------:R-:W-:-:S04]  /*1bd0*/  SHF.R.U32.HI R6, RZ, 0x17, R2 ;  /* 0x00000017ff067819 */ /* 0x000fc80000011602 */
[----:B------:R-:W-:-:S04]  /*1be0*/  LOP3.LUT R6, R6, 0xff, RZ, 0xc0, !PT ;  /* 0x000000ff06067812 */ /* 0x000fc800078ec0ff */
[----:B------:R-:W-:-:S05]  /*1bf0*/  IADD3 R12, PT, PT, R6, R11, RZ ;  /* 0x0000000b060c7210 */ /* 0x000fca0007ffe0ff */
[----:B------:R-:W-:-:S05]  /*1c00*/  VIADD R6, R12, 0xffffffff ;  /* 0xffffffff0c067836 */ /* 0x000fca0000000000 */
[----:B------:R-:W-:-:S13]  /*1c10*/  ISETP.GE.U32.AND P0, PT, R6, 0xfe, PT ;  /* 0x000000fe0600780c */ /* 0x000fda0003f06070 */
[----:B------:R-:W-:Y:S05]  /*1c20*/  @!P0 BRA `(.L_x_54) ;  /* 0x0000000000808947 */ /* 0x000fea0003800000 */
[----:B------:R-:W-:-:S13]  /*1c30*/  ISETP.GT.AND P0, PT, R12, 0xfe, PT ;  /* 0x000000fe0c00780c */ /* 0x000fda0003f04270 */
[----:B------:R-:W-:Y:S05]  /*1c40*/  @P0 BRA `(.L_x_55) ;  /* 0x00000000006c0947 */ /* 0x000fea0003800000 */
[----:B------:R-:W-:-:S13]  /*1c50*/  ISETP.GE.AND P0, PT, R12, 0x1, PT ;  /* 0x000000010c00780c */ /* 0x000fda0003f06270 */
[----:B------:R-:W-:Y:S05]  /*1c60*/  @P0 BRA `(.L_x_56) ;  /* 0x0000000000740947 */ /* 0x000fea0003800000 */
[----:B------:R-:W-:Y:S02]  /*1c70*/  ISETP.GE.AND P0, PT, R12, -0x18, PT ;  /* 0xffffffe80c00780c */ /* 0x000fe40003f06270 */
[----:B------:R-:W-:-:S11]  /*1c80*/  LOP3.LUT R2, R2, 0x80000000, RZ, 0xc0, !PT ;  /* 0x8000000002027812 */ /* 0x000fd600078ec0ff */
[----:B------:R-:W-:Y:S05]  /*1c90*/  @!P0 BRA `(.L_x_56) ;  /* 0x0000000000688947 */ /* 0x000fea0003800000 */
[CCC-:B------:R-:W-:Y:S01]  /*1ca0*/  FFMA.RZ R6, R5.reuse, R9.reuse, R10.reuse ;  /* 0x0000000905067223 */ /* 0x1c0fe2000000c00a */
[C---:B------:R-:W-:Y:S02]  /*1cb0*/  ISETP.NE.AND P2, PT, R12.reuse, RZ, PT ;  /* 0x000000ff0c00720c */ /* 0x040fe40003f45270 */
[----:B------:R-:W-:Y:S02]  /*1cc0*/  ISETP.NE.AND P1, PT, R12, RZ, PT ;  /* 0x000000ff0c00720c */ /* 0x000fe40003f25270 */
[----:B------:R-:W-:Y:S01]  /*1cd0*/  LOP3.LUT R8, R6, 0x7fffff, RZ, 0xc0, !PT ;  /* 0x007fffff06087812 */ /* 0x000fe200078ec0ff */
[CCC-:B------:R-:W-:Y:S01]  /*1ce0*/  FFMA.RP R6, R5.reuse, R9.reuse, R10.reuse ;  /* 0x0000000905067223 */ /* 0x1c0fe2000000800a */
[----:B------:R-:W-:Y:S01]  /*1cf0*/  FFMA.RM R5, R5, R9, R10 ;  /* 0x0000000905057223 */ /* 0x000fe2000000400a */
[----:B------:R-:W-:Y:S01]  /*1d00*/  IADD3 R9, PT, PT, R12, 0x20, RZ ;  /* 0x000000200c097810 */ /* 0x000fe20007ffe0ff */
[----:B------:R-:W-:Y:S01]  /*1d10*/  IMAD.MOV R10, RZ, RZ, -R12 ;  /* 0x000000ffff0a7224 */ /* 0x000fe200078e0a0c */
[----:B------:R-:W-:-:S02]  /*1d20*/  LOP3.LUT R8, R8, 0x800000, RZ, 0xfc, !PT ;  /* 0x0080000008087812 */ /* 0x000fc400078efcff */
[----:B------:R-:W-:Y:S02]  /*1d30*/  FSETP.NEU.FTZ.AND P0, PT, R6, R5, PT ;  /* 0x000000050600720b */ /* 0x000fe40003f1d000 */
[----:B------:R-:W-:Y:S02]  /*1d40*/  SHF.L.U32 R9, R8, R9, RZ ;  /* 0x0000000908097219 */ /* 0x000fe400000006ff */
[----:B------:R-:W-:Y:S02]  /*1d50*/  SEL R5, R10, RZ, P2 ;  /* 0x000000ff0a057207 */ /* 0x000fe40001000000 */
[----:B------:R-:W-:Y:S02]  /*1d60*/  ISETP.NE.AND P1, PT, R9, RZ, P1 ;  /* 0x000000ff0900720c */ /* 0x000fe40000f25270 */
[----:B------:R-:W-:Y:S02]  /*1d70*/  SHF.R.U32.HI R5, RZ, R5, R8 ;  /* 0x00000005ff057219 */ /* 0x000fe40000011608 */
[----:B------:R-:W-:-:S02]  /*1d80*/  PLOP3.LUT P0, PT, P0, P1, PT, 0xf8, 0x8f ;  /* 0x00000000008f781c */ /* 0x000fc40000703f70 */
[----:B------:R-:W-:Y:S02]  /*1d90*/  SHF.R.U32.HI R9, RZ, 0x1, R5 ;  /* 0x00000001ff097819 */ /* 0x000fe40000011605 */
[----:B------:R-:W-:-:S04]  /*1da0*/  SEL R6, RZ, 0x1, !P0 ;  /* 0x00000001ff067807 */ /* 0x000fc80004000000 */
[----:B------:R-:W-:-:S04]  /*1db0*/  LOP3.LUT R6, R6, 0x1, R9, 0xf8, !PT ;  /* 0x0000000106067812 */ /* 0x000fc800078ef809 */
[----:B------:R-:W-:-:S04]  /*1dc0*/  LOP3.LUT R6, R6, R5, RZ, 0xc0, !PT ;  /* 0x0000000506067212 */ /* 0x000fc800078ec0ff */
[----:B------:R-:W-:-:S04]  /*1dd0*/  IADD3 R9, PT, PT, R9, R6, RZ ;  /* 0x0000000609097210 */ /* 0x000fc80007ffe0ff */
[----:B------:R-:W-:Y:S01]  /*1de0*/  LOP3.LUT R2, R9, R2, RZ, 0xfc, !PT ;  /* 0x0000000209027212 */ /* 0x000fe200078efcff */
[----:B------:R-:W-:Y:S06]  /*1df0*/  BRA `(.L_x_56) ;  /* 0x0000000000107947 */ /* 0x000fec0003800000 */
.L_x_55:
[----:B------:R-:W-:-:S04]  /*1e00*/  LOP3.LUT R2, R2, 0x80000000, RZ, 0xc0, !PT ;  /* 0x8000000002027812 */ /* 0x000fc800078ec0ff */
[----:B------:R-:W-:Y:S01]  /*1e10*/  LOP3.LUT R2, R2, 0x7f800000, RZ, 0xfc, !PT ;  /* 0x7f80000002027812 */ /* 0x000fe200078efcff */
[----:B------:R-:W-:Y:S06]  /*1e20*/  BRA `(.L_x_56) ;  /* 0x0000000000047947 */ /* 0x000fec0003800000 */
.L_x_54:
[----:B------:R-:W-:-:S07]  /*1e30*/  IMAD R2, R11, 0x800000, R2 ;  /* 0x008000000b027824 */ /* 0x000fce00078e0202 */
.L_x_56:
[----:B------:R-:W-:Y:S05]  /*1e40*/  BSYNC.RECONVERGENT B1 ;  /* 0x0000000000017941 */ /* 0x000fea0003800200 */
.L_x_53:
[----:B------:R-:W-:Y:S05]  /*1e50*/  BRA `(.L_x_57) ;  /* 0x0000000000207947 */ /* 0x000fea0003800000 */
.L_x_52:
[----:B------:R-:W-:-:S04]  /*1e60*/  LOP3.LUT R2, R5, 0x80000000, R2, 0x48, !PT ;  /* 0x8000000005027812 */ /* 0x000fc800078e4802 */
[----:B------:R-:W-:Y:S01]  /*1e70*/  LOP3.LUT R2, R2, 0x7f800000, RZ, 0xfc, !PT ;  /* 0x7f80000002027812 */ /* 0x000fe200078efcff */
[----:B------:R-:W-:Y:S06]  /*1e80*/  BRA `(.L_x_57) ;  /* 0x0000000000147947 */ /* 0x000fec0003800000 */
.L_x_51:
[----:B------:R-:W-:Y:S01]  /*1e90*/  LOP3.LUT R2, R5, 0x80000000, R2, 0x48, !PT ;  /* 0x8000000005027812 */ /* 0x000fe200078e4802 */
[----:B------:R-:W-:Y:S06]  /*1ea0*/  BRA `(.L_x_57) ;  /* 0x00000000000c7947 */ /* 0x000fec0003800000 */
.L_x_50:
[----:B------:R-:W0:Y:S01]  /*1eb0*/  MUFU.RSQ R2, -QNAN ;  /* 0xffc0000000027908 */ /* 0x000e220000001400 */
[----:B------:R-:W-:Y:S05]  /*1ec0*/  BRA `(.L_x_57) ;  /* 0x0000000000047947 */ /* 0x000fea0003800000 */
.L_x_49:
[----:B------:R-:W-:-:S07]  /*1ed0*/  FADD.FTZ R2, R2, R5 ;  /* 0x0000000502027221 */ /* 0x000fce0000010000 */
.L_x_57:
[----:B------:R-:W-:Y:S05]  /*1ee0*/  BSYNC.RECONVERGENT B0 ;  /* 0x0000000000007941 */ /* 0x000fea0003800200 */
.L_x_47:
[----:B------:R-:W-:Y:S01]  /*1ef0*/  IMAD.MOV.U32 R5, RZ, RZ, 0x0 ;  /* 0x00000000ff057424 */ /* 0x000fe200078e00ff */
[----:B0-----:R-:W-:-:S03]  /*1f00*/  MOV R6, R2 ;  /* 0x0000000200067202 */ /* 0x001fc60000000f00 */
[----:B------:R-:W-:Y:S05]  /*1f10*/  RET.REL.NODEC R4 `(_Z14UpdateParticleiP13ParticleArrayf) ;  /* 0xffffffe004387950 */ /* 0x000fea0003c3ffff */
        .type           $_Z14UpdateParticleiP13ParticleArrayf$__internal_accurate_pow,@function
        .size           $_Z14UpdateParticleiP13ParticleArrayf$__internal_accurate_pow,(.L_x_61 - $_Z14UpdateParticleiP13ParticleArrayf$__internal_accurate_pow)
$_Z14UpdateParticleiP13ParticleArrayf$__internal_accurate_pow:
[----:B------:R-:W-:Y:S01]  /*1f20*/  ISETP.GT.U32.AND P0, PT, R23, 0xfffff, PT ;  /* 0x000fffff1700780c */ /* 0x000fe20003f04070 */
[--C-:B------:R-:W-:Y:S01]  /*1f30*/  IMAD.MOV.U32 R5, RZ, RZ, R23.reuse ;  /* 0x000000ffff057224 */ /* 0x100fe200078e0017 */
[----:B------:R-:W-:Y:S01]  /*1f40*/  MOV R4, R6 ;  /* 0x0000000600047202 */ /* 0x000fe20000000f00 */
[----:B------:R-:W-:Y:S01]  /*1f50*/  IMAD.MOV.U32 R10, RZ, RZ, 0x41ad3b5a ;  /* 0x41ad3b5aff0a7424 */ /* 0x000fe200078e00ff */
[----:B------:R-:W-:Y:S01]  /*1f60*/  MOV R7, R23 ;  /* 0x0000001700077202 */ /* 0x000fe20000000f00 */
[----:B------:R-:W-:Y:S01]  /*1f70*/  UMOV UR8, 0x7d2cafe2 ;  /* 0x7d2cafe200087882 */ /* 0x000fe20000000000 */
[----:B------:R-:W-:Y:S01]  /*1f80*/  MOV R11, 0x3ed0f5d2 ;  /* 0x3ed0f5d2000b7802 */ /* 0x000fe20000000f00 */
[----:B------:R-:W-:Y:S01]  /*1f90*/  UMOV UR9, 0x3eb0f5ff ;  /* 0x3eb0f5ff00097882 */ /* 0x000fe20000000000 */
[----:B------:R-:W-:Y:S01]  /*1fa0*/  SHF.R.U32.HI R23, RZ, 0x14, R23 ;  /* 0x00000014ff177819 */ /* 0x000fe20000011617 */
[----:B------:R-:W-:Y:S01]  /*1fb0*/  UMOV UR10, 0x3b39803f ;  /* 0x3b39803f000a7882 */ /* 0x000fe20000000000 */
[----:B------:R-:W-:-:S03]  /*1fc0*/  UMOV UR11, 0x3c7abc9e ;  /* 0x3c7abc9e000b7882 */ /* 0x000fc60000000000 */
[----:B------:R-:W-:-:S10]  /*1fd0*/  @!P0 DMUL R4, R4, 1.80143985094819840000e+16 ;  /* 0x4350000004048828 */ /* 0x000fd40000000000 */
[----:B------:R-:W-:Y:S01]  /*1fe0*/  @!P0 IMAD.MOV.U32 R7, RZ, RZ, R5 ;  /* 0x000000ffff078224 */ /* 0x000fe200078e0005 */
[----:B------:R-:W-:Y:S02]  /*1ff0*/  @!P0 MOV R6, R4 ;  /* 0x0000000400068202 */ /* 0x000fe40000000f00 */
[----:B------:R-:W-:Y:S01]  /*2000*/  @!P0 LEA.HI R23, R5, 0xffffffca, RZ, 0xc ;  /* 0xffffffca05178811 */ /* 0x000fe200078f60ff */
[----:B------:R-:W-:Y:S01]  /*2010*/  IMAD.MOV.U32 R5, RZ, RZ, 0x43300000 ;  /* 0x43300000ff057424 */ /* 0x000fe200078e00ff */
[----:B------:R-:W-:Y:S01]  /*2020*/  LOP3.LUT R7, R7, 0x800fffff, RZ, 0xc0, !PT ;  /* 0x800fffff07077812 */ /* 0x000fe200078ec0ff */
[----:B------:R-:W-:Y:S01]  /*2030*/  IMAD.MOV.U32 R8, RZ, RZ, R6 ;  /* 0x000000ffff087224 */ /* 0x000fe200078e0006 */
[----:B------:R-:W-:Y:S01]  /*2040*/  MOV R6, RZ ;  /* 0x000000ff00067202 */ /* 0x000fe20000000f00 */
[----:B------:R-:W-:Y:S01]  /*2050*/  VIADD R4, R23, 0xfffffc01 ;  /* 0xfffffc0117047836 */ /* 0x000fe20000000000 */
[----:B------:R-:W-:-:S04]  /*2060*/  LOP3.LUT R9, R7, 0x3ff00000, RZ, 0xfc, !PT ;  /* 0x3ff0000007097812 */ /* 0x000fc800078efcff */
[----:B------:R-:W-:-:S13]  /*2070*/  ISETP.GE.U32.AND P1, PT, R9, 0x3ff6a09f, PT ;  /* 0x3ff6a09f0900780c */ /* 0x000fda0003f26070 */
[----:B------:R-:W-:Y:S02]  /*2080*/  @P1 IADD3 R7, PT, PT, R9, -0x100000, RZ ;  /* 0xfff0000009071810 */ /* 0x000fe40007ffe0ff */
[----:B------:R-:W-:-:S03]  /*2090*/  @P1 IADD3 R4, PT, PT, R23, -0x3fe, RZ ;  /* 0xfffffc0217041810 */ /* 0x000fc60007ffe0ff */
[----:B------:R-:W-:Y:S01]  /*20a0*/  @P1 IMAD.MOV.U32 R9, RZ, RZ, R7 ;  /* 0x000000ffff091224 */ /* 0x000fe200078e0007 */
[----:B------:R-:W-:-:S05]  /*20b0*/  LOP3.LUT R4, R4, 0x80000000, RZ, 0x3c, !PT ;  /* 0x8000000004047812 */ /* 0x000fca00078e3cff */
[C---:B------:R-:W-:Y:S02]  /*20c0*/  DADD R12, R8.reuse, 1 ;  /* 0x3ff00000080c7429 */ /* 0x040fe40000000000 */
[----:B------:R-:W-:-:S04]  /*20d0*/  DADD R8, R8, -1 ;  /* 0xbff0000008087429 */ /* 0x000fc80000000000 */
[----:B------:R-:W0:Y:S02]  /*20e0*/  MUFU.RCP64H R7, R13 ;  /* 0x0000000d00077308 */ /* 0x000e240000001800 */
[----:B0-----:R-:W-:-:S08]  /*20f0*/  DFMA R16, -R12, R6, 1 ;  /* 0x3ff000000c10742b */ /* 0x001fd00000000106 */
[----:B------:R-:W-:-:S08]  /*2100*/  DFMA R16, R16, R16, R16 ;  /* 0x000000101010722b */ /* 0x000fd00000000010 */
[----:B------:R-:W-:-:S08]  /*2110*/  DFMA R16, R6, R16, R6 ;  /* 0x000000100610722b */ /* 0x000fd00000000006 */
[----:B------:R-:W-:-:S08]  /*2120*/  DMUL R6, R8, R16 ;  /* 0x0000001008067228 */ /* 0x000fd00000000000 */
[----:B------:R-:W-:-:S08]  /*2130*/  DFMA R6, R8, R16, R6 ;  /* 0x000000100806722b */ /* 0x000fd00000000006 */
[CC--:B------:R-:W-:Y:S02]  /*2140*/  DMUL R14, R6.reuse, R6.reuse ;  /* 0x00000006060e7228 */ /* 0x0c0fe40000000000 */
[----:B------:R-:W-:-:S06]  /*2150*/  DMUL R18, R6, R6 ;  /* 0x0000000606127228 */ /* 0x000fcc0000000000 */
[----:B------:R-:W-:Y:S01]  /*2160*/  DFMA R10, R14, UR8, R10 ;  /* 0x000000080e0a7c2b */ /* 0x000fe2000800000a */
[----:B------:R-:W-:Y:S01]  /*2170*/  UMOV UR8, 0x75488a3f ;  /* 0x75488a3f00087882 */ /* 0x000fe20000000000 */
[----:B------:R-:W-:-:S06]  /*2180*/  UMOV UR9, 0x3ef3b20a ;  /* 0x3ef3b20a00097882 */ /* 0x000fcc0000000000 */
[----:B------:R-:W-:Y:S01]  /*2190*/  DFMA R12, R14, R10, UR8 ;  /* 0x000000080e0c7e2b */ /* 0x000fe2000800000a */
[----:B------:R-:W-:Y:S01]  /*21a0*/  UMOV UR8, 0xe4faecd5 ;  /* 0xe4faecd500087882 */ /* 0x000fe20000000000 */
[----:B------:R-:W-:Y:S01]  /*21b0*/  UMOV UR9, 0x3f1745cd ;  /* 0x3f1745cd00097882 */ /* 0x000fe20000000000 */
[----:B------:R-:W-:-:S05]  /*21c0*/  DADD R10, R8, -R6 ;  /* 0x00000000080a7229 */ /* 0x000fca0000000806 */
[----:B------:R-:W-:Y:S01]  /*21d0*/  DFMA R12, R14, R12, UR8 ;  /* 0x000000080e0c7e2b */ /* 0x000fe2000800000c */
[----:B------:R-:W-:Y:S01]  /*21e0*/  UMOV UR8, 0x258a578b ;  /* 0x258a578b00087882 */ /* 0x000fe20000000000 */
[----:B------:R-:W-:Y:S01]  /*21f0*/  UMOV UR9, 0x3f3c71c7 ;  /* 0x3f3c71c700097882 */ /* 0x000fe20000000000 */
[----:B------:R-:W-:-:S05]  /*2200*/  DADD R10, R10, R10 ;  /* 0x000000000a0a7229 */ /* 0x000fca000000000a */
[----:B------:R-:W-:Y:S01]  /*2210*/  DFMA R12, R14, R12, UR8 ;  /* 0x000000080e0c7e2b */ /* 0x000fe2000800000c */
[----:B------:R-:W-:Y:S01]  /*2220*/  UMOV UR8, 0x9242b910 ;  /* 0x9242b91000087882 */ /* 0x000fe20000000000 */
[----:B------:R-:W-:Y:S01]  /*2230*/  UMOV UR9, 0x3f624924 ;  /* 0x3f62492400097882 */ /* 0x000fe20000000000 */
[----:B------:R-:W-:-:S05]  /*2240*/  DFMA R10, R8, -R6, R10 ;  /* 0x80000006080a722b */ /* 0x000fca000000000a */
[----:B------:R-:W-:Y:S01]  /*2250*/  DFMA R12, R14, R12, UR8 ;  /* 0x000000080e0c7e2b */ /* 0x000fe2000800000c */
[----:B------:R-:W-:Y:S01]  /*2260*/  UMOV UR8, 0x99999dfb ;  /* 0x99999dfb00087882 */ /* 0x000fe20000000000 */
[----:B------:R-:W-:Y:S01]  /*2270*/  UMOV UR9, 0x3f899999 ;  /* 0x3f89999900097882 */ /* 0x000fe20000000000 */
[----:B------:R-:W-:-:S05]  /*2280*/  DMUL R10, R16, R10 ;  /* 0x0000000a100a7228 */ /* 0x000fca0000000000 */
[----:B------:R-:W-:Y:S01]  /*2290*/  DFMA R12, R14, R12, UR8 ;  /* 0x000000080e0c7e2b */ /* 0x000fe2000800000c */
[----:B------:R-:W-:Y:S01]  /*22a0*/  UMOV UR8, 0x55555555 ;  /* 0x5555555500087882 */ /* 0x000fe20000000000 */
[----:B------:R-:W-:-:S06]  /*22b0*/  UMOV UR9, 0x3fb55555 ;  /* 0x3fb5555500097882 */ /* 0x000fcc0000000000 */
[----:B------:R-:W-:-:S08]  /*22c0*/  DFMA R8, R14, R12, UR8 ;  /* 0x000000080e087e2b */ /* 0x000fd0000800000c */
[----:B------:R-:W-:Y:S01]  /*22d0*/  DADD R16, -R8, UR8 ;  /* 0x0000000808107e29 */ /* 0x000fe20008000100 */
[----:B------:R-:W-:Y:S01]  /*22e0*/  UMOV UR8, 0xb9e7b0 ;  /* 0x00b9e7b000087882 */ /* 0x000fe20000000000 */
[----:B------:R-:W-:-:S06]  /*22f0*/  UMOV UR9, 0x3c46a4cb ;  /* 0x3c46a4cb00097882 */ /* 0x000fcc0000000000 */
[----:B------:R-:W-:Y:S02]  /*2300*/  DFMA R16, R14, R12, R16 ;  /* 0x0000000c0e10722b */ /* 0x000fe40000000010 */
[----:B------:R-:W-:Y:S01]  /*2310*/  DFMA R14, R6, R6, -R18 ;  /* 0x00000006060e722b */ /* 0x000fe20000000812 */
[----:B------:R-:W-:Y:S01]  /*2320*/  VIADD R13, R11, 0x100000 ;  /* 0x001000000b0d7836 */ /* 0x000fe20000000000 */
[----:B------:R-:W-:-:S04]  /*2330*/  MOV R12, R10 ;  /* 0x0000000a000c7202 */ /* 0x000fc80000000f00 */
[----:B------:R-:W-:Y:S01]  /*2340*/  DADD R16, R16, -UR8 ;  /* 0x8000000810107e29 */ /* 0x000fe20008000000 */
[----:B------:R-:W-:Y:S01]  /*2350*/  UMOV UR8, 0x80000000 ;  /* 0x8000000000087882 */ /* 0x000fe20000000000 */
[C---:B------:R-:W-:Y:S01]  /*2360*/  DFMA R12, R6.reuse, R12, R14 ;  /* 0x0000000c060c722b */ /* 0x040fe2000000000e */
[----:B------:R-:W-:Y:S01]  /*2370*/  UMOV UR9, 0x43300000 ;  /* 0x4330000000097882 */ /* 0x000fe20000000000 */
[----:B------:R-:W-:-:S08]  /*2380*/  DMUL R14, R6, R18 ;  /* 0x00000012060e7228 */ /* 0x000fd00000000000 */
[----:B------:R-:W-:-:S08]  /*2390*/  DFMA R20, R6, R18, -R14 ;  /* 0x000000120614722b */ /* 0x000fd0000000080e */
[----:B------:R-:W-:Y:S02]  /*23a0*/  DFMA R20, R10, R18, R20 ;  /* 0x000000120a14722b */ /* 0x000fe40000000014 */
[----:B------:R-:W-:-:S06]  /*23b0*/  DADD R18, R8, R16 ;  /* 0x0000000008127229 */ /* 0x000fcc0000000010 */
[----:B------:R-:W-:Y:S02]  /*23c0*/  DFMA R12, R6, R12, R20 ;  /* 0x0000000c060c722b */ /* 0x000fe40000000014 */
[----:B------:R-:W-:Y:S02]  /*23d0*/  DADD R20, R8, -R18 ;  /* 0x0000000008147229 */ /* 0x000fe40000000812 */
[----:B------:R-:W-:-:S06]  /*23e0*/  DMUL R8, R18, R14 ;  /* 0x0000000e12087228 */ /* 0x000fcc0000000000 */
[----:B------:R-:W-:Y:S02]  /*23f0*/  DADD R20, R16, R20 ;  /* 0x0000000010147229 */ /* 0x000fe40000000014 */
[----:B------:R-:W-:-:S08]  /*2400*/  DFMA R16, R18, R14, -R8 ;  /* 0x0000000e1210722b */ /* 0x000fd00000000808 */
[----:B------:R-:W-:-:S08]  /*2410*/  DFMA R12, R18, R12, R16 ;  /* 0x0000000c120c722b */ /* 0x000fd00000000010 */
[----:B------:R-:W-:-:S08]  /*2420*/  DFMA R20, R20, R14, R12 ;  /* 0x0000000e1414722b */ /* 0x000fd0000000000c */
[----:B------:R-:W-:-:S08]  /*2430*/  DADD R14, R8, R20 ;  /* 0x00000000080e7229 */ /* 0x000fd00000000014 */
[--C-:B------:R-:W-:Y:S02]  /*2440*/  DADD R12, R6, R14.reuse ;  /* 0x00000000060c7229 */ /* 0x100fe4000000000e */
[----:B------:R-:W-:-:S06]  /*2450*/  DADD R8, R8, -R14 ;  /* 0x0000000008087229 */ /* 0x000fcc000000080e */
[----:B------:R-:W-:Y:S02]  /*2460*/  DADD R6, R6, -R12 ;  /* 0x0000000006067229 */ /* 0x000fe4000000080c */
[----:B------:R-:W-:-:S06]  /*2470*/  DADD R8, R20, R8 ;  /* 0x0000000014087229 */ /* 0x000fcc0000000008 */
[----:B------:R-:W-:-:S08]  /*2480*/  DADD R6, R14, R6 ;  /* 0x000000000e067229 */ /* 0x000fd00000000006 */
[----:B------:R-:W-:-:S08]  /*2490*/  DADD R6, R8, R6 ;  /* 0x0000000008067229 */ /* 0x000fd00000000006 */
[----:B------:R-:W-:Y:S02]  /*24a0*/  DADD R10, R10, R6 ;  /* 0x000000000a0a7229 */ /* 0x000fe40000000006 */
[----:B------:R-:W-:Y:S01]  /*24b0*/  DADD R6, R4, -UR8 ;  /* 0x8000000804067e29 */ /* 0x000fe20008000000 */
[----:B------:R-:W-:Y:S01]  /*24c0*/  UMOV UR8, 0xfefa39ef ;  /* 0xfefa39ef00087882 */ /* 0x000fe20000000000 */
[----:B------:R-:W-:-:S04]  /*24d0*/  UMOV UR9, 0x3fe62e42 ;  /* 0x3fe62e4200097882 */ /* 0x000fc80000000000 */
[----:B------:R-:W-:-:S08]  /*24e0*/  DADD R8, R12, R10 ;  /* 0x000000000c087229 */ /* 0x000fd0000000000a */
[--C-:B------:R-:W-:Y:S02]  /*24f0*/  DFMA R4, R6, UR8, R8.reuse ;  /* 0x0000000806047c2b */ /* 0x100fe40008000008 */
[----:B------:R-:W-:-:S06]  /*2500*/  DADD R14, R12, -R8 ;  /* 0x000000000c0e7229 */ /* 0x000fcc0000000808 */
[----:B------:R-:W-:Y:S02]  /*2510*/  DFMA R12, R6, -UR8, R4 ;  /* 0x80000008060c7c2b */ /* 0x000fe40008000004 */
[----:B------:R-:W-:-:S06]  /*2520*/  DADD R14, R10, R14 ;  /* 0x000000000a0e7229 */ /* 0x000fcc000000000e */
[----:B------:R-:W-:-:S08]  /*2530*/  DADD R12, -R8, R12 ;  /* 0x00000000080c7229 */ /* 0x000fd0000000010c */
[----:B------:R-:W-:-:S08]  /*2540*/  DADD R8, R14, -R12 ;  /* 0x000000000e087229 */ /* 0x000fd0000000080c */
[----:B------:R-:W-:-:S08]  /*2550*/  DFMA R8, R6, UR10, R8 ;  /* 0x0000000a06087c2b */ /* 0x000fd00008000008 */
[----:B------:R-:W-:-:S08]  /*2560*/  DADD R6, R4, R8 ;  /* 0x0000000004067229 */ /* 0x000fd00000000008 */
[----:B------:R-:W-:Y:S02]  /*2570*/  DADD R4, R4, -R6 ;  /* 0x0000000004047229 */ /* 0x000fe40000000806 */
[----:B------:R-:W-:-:S06]  /*2580*/  DMUL R10, R6, 1.5 ;  /* 0x3ff80000060a7828 */ /* 0x000fcc0000000000 */
[----:B------:R-:W-:Y:S02]  /*2590*/  DADD R4, R8, R4 ;  /* 0x0000000008047229 */ /* 0x000fe40000000004 */
[----:B------:R-:W-:Y:S01]  /*25a0*/  DFMA R6, R6, 1.5, -R10 ;  /* 0x3ff800000606782b */ /* 0x000fe2000000080a */
[----:B------:R-:W-:Y:S01]  /*25b0*/  MOV R8, 0x652b82fe ;  /* 0x652b82fe00087802 */ /* 0x000fe20000000f00 */
[----:B------:R-:W-:-:S06]  /*25c0*/  IMAD.MOV.U32 R9, RZ, RZ, 0x3ff71547 ;  /* 0x3ff71547ff097424 */ /* 0x000fcc00078e00ff */
[----:B------:R-:W-:-:S08]  /*25d0*/  DFMA R6, R4, 1.5, R6 ;  /* 0x3ff800000406782b */ /* 0x000fd00000000006 */
[----:B------:R-:W-:-:S08]  /*25e0*/  DADD R12, R10, R6 ;  /* 0x000000000a0c7229 */ /* 0x000fd00000000006 */
[----:B------:R-:W-:Y:S02]  /*25f0*/  DFMA R8, R12, R8, 6.75539944105574400000e+15 ;  /* 0x433800000c08742b */ /* 0x000fe40000000008 */
[----:B------:R-:W-:Y:S01]  /*2600*/  FSETP.GEU.AND P0, PT, |R13|, 4.1917929649353027344, PT ;  /* 0x4086232b0d00780b */ /* 0x000fe20003f0e200 */
[----:B------:R-:W-:-:S05]  /*2610*/  DADD R10, R10, -R12 ;  /* 0x000000000a0a7229 */ /* 0x000fca000000080c */
[----:B------:R-:W-:-:S03]  /*2620*/  DADD R4, R8, -6.75539944105574400000e+15 ;  /* 0xc338000008047429 */ /* 0x000fc60000000000 */
[----:B------:R-:W-:-:S05]  /*2630*/  DADD R6, R6, R10 ;  /* 0x0000000006067229 */ /* 0x000fca000000000a */
[----:B------:R-:W-:Y:S01]  /*2640*/  DFMA R14, R4, -UR8, R12 ;  /* 0x80000008040e7c2b */ /* 0x000fe2000800000c */
[----:B------:R-:W-:Y:S01]  /*2650*/  UMOV UR8, 0x3b39803f ;  /* 0x3b39803f00087882 */ /* 0x000fe20000000000 */
[----:B------:R-:W-:-:S06]  /*2660*/  UMOV UR9, 0x3c7abc9e ;  /* 0x3c7abc9e00097882 */ /* 0x000fcc0000000000 */
[----:B------:R-:W-:Y:S01]  /*2670*/  DFMA R14, R4, -UR8, R14 ;  /* 0x80000008040e7c2b */ /* 0x000fe2000800000e */
[----:B------:R-:W-:Y:S01]  /*2680*/  UMOV UR8, 0x69ce2bdf ;  /* 0x69ce2bdf00087882 */ /* 0x000fe20000000000 */
[----:B------:R-:W-:Y:S01]  /*2690*/  MOV R4, 0xfca213ea ;  /* 0xfca213ea00047802 */ /* 0x000fe20000000f00 */
[----:B------:R-:W-:Y:S01]  /*26a0*/  IMAD.MOV.U32 R5, RZ, RZ, 0x3e928af3 ;  /* 0x3e928af3ff057424 */ /* 0x000fe200078e00ff */
[----:B------:R-:W-:-:S05]  /*26b0*/  UMOV UR9, 0x3e5ade15 ;  /* 0x3e5ade1500097882 */ /* 0x000fca0000000000 */
[----:B------:R-:W-:Y:S01]  /*26c0*/  DFMA R4, R14, UR8, R4 ;  /* 0x000000080e047c2b */ /* 0x000fe20008000004 */
[----:B------:R-:W-:Y:S01]  /*26d0*/  UMOV UR8, 0x62401315 ;  /* 0x6240131500087882 */ /* 0x000fe20000000000 */
[----:B------:R-:W-:-:S06]  /*26e0*/  UMOV UR9, 0x3ec71dee ;  /* 0x3ec71dee00097882 */ /* 0x000fcc0000000000 */
[----:B------:R-:W-:Y:S01]  /*26f0*/  DFMA R4, R14, R4, UR8 ;  /* 0x000000080e047e2b */ /* 0x000fe20008000004 */
        /* <DEDUP_REMOVED lines=20> */
[----:B------:R-:W-:-:S08]  /*2840*/  DFMA R4, R14, R4, UR8 ;  /* 0x000000080e047e2b */ /* 0x000fd00008000004 */
[----:B------:R-:W-:-:S08]  /*2850*/  DFMA R4, R14, R4, 1 ;  /* 0x3ff000000e04742b */ /* 0x000fd00000000004 */
[----:B------:R-:W-:-:S10]  /*2860*/  DFMA R4, R14, R4, 1 ;  /* 0x3ff000000e04742b */ /* 0x000fd40000000004 */
[----:B------:R-:W-:Y:S01]  /*2870*/  LEA R11, R8, R5, 0x14 ;  /* 0x00000005080b7211 */ /* 0x000fe200078ea0ff */
[----:B------:R-:W-:Y:S01]  /*2880*/  IMAD.MOV.U32 R10, RZ, RZ, R4 ;  /* 0x000000ffff0a7224 */ /* 0x000fe200078e0004 */
[----:B------:R-:W-:Y:S06]  /*2890*/  @!P0 BRA `(.L_x_58) ;  /* 0x0000000000308947 */ /* 0x000fec0003800000 */
[----:B------:R-:W-:Y:S01]  /*28a0*/  FSETP.GEU.AND P1, PT, |R13|, 4.2275390625, PT ;  /* 0x408748000d00780b */ /* 0x000fe20003f2e200 */
[C---:B------:R-:W-:Y:S02]  /*28b0*/  DADD R10, R12.reuse, +INF ;  /* 0x7ff000000c0a7429 */ /* 0x040fe40000000000 */
[----:B------:R-:W-:-:S08]  /*28c0*/  DSETP.GEU.AND P0, PT, R12, RZ, PT ;  /* 0x000000ff0c00722a */ /* 0x000fd00003f0e000 */
[----:B------:R-:W-:Y:S02]  /*28d0*/  FSEL R10, R10, RZ, P0 ;  /* 0x000000ff0a0a7208 */ /* 0x000fe40000000000 */
[----:B------:R-:W-:Y:S02]  /*28e0*/  @!P1 LEA.HI R9, R8, R8, RZ, 0x1 ;  /* 0x0000000808099211 */ /* 0x000fe400078f08ff */
[----:B------:R-:W-:Y:S02]  /*28f0*/  FSEL R11, R11, RZ, P0 ;  /* 0x000000ff0b0b7208 */ /* 0x000fe40000000000 */
[----:B------:R-:W-:-:S04]  /*2900*/  @!P1 SHF.R.S32.HI R9, RZ, 0x1, R9 ;  /* 0x00000001ff099819 */ /* 0x000fc80000011409 */
[----:B------:R-:W-:Y:S01]  /*2910*/  @!P1 IADD3 R8, PT, PT, R8, -R9, RZ ;  /* 0x8000000908089210 */ /* 0x000fe20007ffe0ff */
[----:B------:R-:W-:-:S03]  /*2920*/  @!P1 IMAD R5, R9, 0x100000, R5 ;  /* 0x0010000009059824 */ /* 0x000fc600078e0205 */
[----:B------:R-:W-:Y:S02]  /*2930*/  @!P1 LEA R9, R8, 0x3ff00000, 0x14 ;  /* 0x3ff0000008099811 */ /* 0x000fe400078ea0ff */
[----:B------:R-:W-:-:S06]  /*2940*/  @!P1 MOV R8, RZ ;  /* 0x000000ff00089202 */ /* 0x000fcc0000000f00 */
[----:B------:R-:W-:-:S11]  /*2950*/  @!P1 DMUL R10, R4, R8 ;  /* 0x00000008040a9228 */ /* 0x000fd60000000000 */
.L_x_58:
[----:B------:R-:W-:Y:S02]  /*2960*/  DFMA R6, R6, R10, R10 ;  /* 0x0000000a0606722b */ /* 0x000fe4000000000a */
[----:B------:R-:W-:-:S08]  /*2970*/  DSETP.NEU.AND P0, PT, |R10|, +INF , PT ;  /* 0x7ff000000a00742a */ /* 0x000fd00003f0d200 */
[----:B------:R-:W-:Y:S01]  /*2980*/  FSEL R4, R10, R6, !P0 ;  /* 0x000000060a047208 */ /* 0x000fe20004000000 */
[----:B------:R-:W-:Y:S01]  /*2990*/  IMAD.MOV.U32 R6, RZ, RZ, R32 ;  /* 0x000000ffff067224 */ /* 0x000fe200078e0020 */
[----:B------:R-:W-:Y:S02]  /*29a0*/  FSEL R10, R11, R7, !P0 ;  /* 0x000000070b0a7208 */ /* 0x000fe40004000000 */
[----:B------:R-:W-:-:S04]  /*29b0*/  MOV R7, 0x0 ;  /* 0x0000000000077802 */ /* 0x000fc80000000f00 */
[----:B------:R-:W-:Y:S05]  /*29c0*/  RET.REL.NODEC R6 `(_Z14UpdateParticleiP13ParticleArrayf) ;  /* 0xffffffd4068c7950 */ /* 0x000fea0003c3ffff */
.L_x_59:
[----:B------:R-:W-:-:S00]  /*29d0*/  BRA `(.L_x_59) ;  /* 0xfffffffc00fc7947 */ /* 0x000fc0000383ffff */
[----:B------:R-:W-:-:S00]  /*29e0*/  NOP ;  /* 0x0000000000007918 */ /* 0x000fc00000000000 */
        /* <DEDUP_REMOVED lines=9> */
.L_x_61:


//--------------------- .nv.shared.reserved.0     --------------------------
	.section	.nv.shared.reserved.0,"aw",@nobits
	.weak		__nv_reservedSMEM_offset_0_alias
	.size		__nv_reservedSMEM_offset_0_alias, 0, 64
	.other		__nv_reservedSMEM_offset_0_alias,@"STO_CUDA_RESERVED_SHARED STV_DEFAULT"
__nv_reservedSMEM_offset_0_alias:
	.zero		0
	.zero		64


//--------------------- .nv.constant0._Z14UpdateParticleiP13ParticleArrayf --------------------------
	.section	.nv.constant0._Z14UpdateParticleiP13ParticleArrayf,"a",@progbits
	.sectionflags	@""
	.align	4
.nv.constant0._Z14UpdateParticleiP13ParticleArrayf:
	.zero		916


//--------------------- SYMBOLS --------------------------

	.type		.nv.reservedSmem.offset0,@object
	.size		.nv.reservedSmem.offset0,0x4
